//
// Generated by NVIDIA NVVM Compiler
//
// Compiler Build ID: CL-36424714
// Cuda compilation tools, release 13.0, V13.0.88
// Based on NVVM 20.0.0
//

.version 9.0
.target sm_100
.address_size 64

	// .globl	_Z18dataElementAveragePdS_

.visible .entry _Z18dataElementAveragePdS_(
	.param .u64 .ptr .align 1 _Z18dataElementAveragePdS__param_0,
	.param .u64 .ptr .align 1 _Z18dataElementAveragePdS__param_1
)
{
	.reg .pred 	%p<3>;
	.reg .b32 	%r<12>;
	.reg .b64 	%rd<11>;
	.reg .b64 	%fd<37>;

	ld.param.u64 	%rd3, [_Z18dataElementAveragePdS__param_0];
	ld.param.u64 	%rd4, [_Z18dataElementAveragePdS__param_1];
	mov.u32 	%r6, %ntid.x;
	mov.u32 	%r7, %ctaid.x;
	mov.u32 	%r8, %tid.x;
	mad.lo.s32 	%r10, %r6, %r7, %r8;
	setp.gt.s32 	%p1, %r10, 1023;
	@%p1 bra 	$L__BB0_4;
	cvta.to.global.u64 	%rd5, %rd4;
	mul.wide.s32 	%rd6, %r10, 8;
	add.s64 	%rd1, %rd5, %rd6;
	mov.b64 	%rd7, 0;
	st.global.u64 	[%rd1], %rd7;
	cvta.to.global.u64 	%rd8, %rd3;
	add.s64 	%rd2, %rd8, 65536;
	mov.b32 	%r11, 0;
	mov.f64 	%fd36, 0d0000000000000000;
$L__BB0_2:
	mul.wide.s32 	%rd9, %r10, 8;
	add.s64 	%rd10, %rd2, %rd9;
	ld.global.f64 	%fd4, [%rd10+-65536];
	add.f64 	%fd5, %fd4, %fd36;
	st.global.f64 	[%rd1], %fd5;
	ld.global.f64 	%fd6, [%rd10+-57344];
	add.f64 	%fd7, %fd6, %fd5;
	st.global.f64 	[%rd1], %fd7;
	ld.global.f64 	%fd8, [%rd10+-49152];
	add.f64 	%fd9, %fd8, %fd7;
	st.global.f64 	[%rd1], %fd9;
	ld.global.f64 	%fd10, [%rd10+-40960];
	add.f64 	%fd11, %fd10, %fd9;
	st.global.f64 	[%rd1], %fd11;
	ld.global.f64 	%fd12, [%rd10+-32768];
	add.f64 	%fd13, %fd12, %fd11;
	st.global.f64 	[%rd1], %fd13;
	ld.global.f64 	%fd14, [%rd10+-24576];
	add.f64 	%fd15, %fd14, %fd13;
	st.global.f64 	[%rd1], %fd15;
	ld.global.f64 	%fd16, [%rd10+-16384];
	add.f64 	%fd17, %fd16, %fd15;
	st.global.f64 	[%rd1], %fd17;
	ld.global.f64 	%fd18, [%rd10+-8192];
	add.f64 	%fd19, %fd18, %fd17;
	st.global.f64 	[%rd1], %fd19;
	ld.global.f64 	%fd20, [%rd10];
	add.f64 	%fd21, %fd20, %fd19;
	st.global.f64 	[%rd1], %fd21;
	ld.global.f64 	%fd22, [%rd10+8192];
	add.f64 	%fd23, %fd22, %fd21;
	st.global.f64 	[%rd1], %fd23;
	ld.global.f64 	%fd24, [%rd10+16384];
	add.f64 	%fd25, %fd24, %fd23;
	st.global.f64 	[%rd1], %fd25;
	ld.global.f64 	%fd26, [%rd10+24576];
	add.f64 	%fd27, %fd26, %fd25;
	st.global.f64 	[%rd1], %fd27;
	ld.global.f64 	%fd28, [%rd10+32768];
	add.f64 	%fd29, %fd28, %fd27;
	st.global.f64 	[%rd1], %fd29;
	ld.global.f64 	%fd30, [%rd10+40960];
	add.f64 	%fd31, %fd30, %fd29;
	st.global.f64 	[%rd1], %fd31;
	ld.global.f64 	%fd32, [%rd10+49152];
	add.f64 	%fd33, %fd32, %fd31;
	st.global.f64 	[%rd1], %fd33;
	ld.global.f64 	%fd34, [%rd10+57344];
	add.f64 	%fd36, %fd34, %fd33;
	st.global.f64 	[%rd1], %fd36;
	add.s32 	%r11, %r11, 16;
	add.s32 	%r10, %r10, 16384;
	setp.ne.s32 	%p2, %r11, 1024;
	@%p2 bra 	$L__BB0_2;
	div.rn.f64 	%fd35, %fd36, 0d414885C20147AE14;
	st.global.f64 	[%rd1], %fd35;
$L__BB0_4:
	ret;

}
	// .globl	_Z18data_minus_averagePdS_
.visible .entry _Z18data_minus_averagePdS_(
	.param .u64 .ptr .align 1 _Z18data_minus_averagePdS__param_0,
	.param .u64 .ptr .align 1 _Z18data_minus_averagePdS__param_1
)
{
	.reg .pred 	%p<3>;
	.reg .b32 	%r<12>;
	.reg .b64 	%rd<12>;
	.reg .b64 	%fd<49>;

	ld.param.u64 	%rd5, [_Z18data_minus_averagePdS__param_0];
	ld.param.u64 	%rd6, [_Z18data_minus_averagePdS__param_1];
	mov.u32 	%r6, %ntid.x;
	mov.u32 	%r7, %ctaid.x;
	mov.u32 	%r8, %tid.x;
	mad.lo.s32 	%r10, %r6, %r7, %r8;
	setp.gt.s32 	%p1, %r10, 1023;
	@%p1 bra 	$L__BB1_3;
	cvta.to.global.u64 	%rd7, %rd6;
	add.s64 	%rd11, %rd7, 64;
	cvta.to.global.u64 	%rd8, %rd5;
	add.s64 	%rd2, %rd8, 65536;
	mov.b32 	%r11, 0;
$L__BB1_2:
	mul.wide.s32 	%rd9, %r10, 8;
	add.s64 	%rd10, %rd2, %rd9;
	ld.global.f64 	%fd1, [%rd11+-64];
	ld.global.f64 	%fd2, [%rd10+-65536];
	sub.f64 	%fd3, %fd2, %fd1;
	st.global.f64 	[%rd10+-65536], %fd3;
	ld.global.f64 	%fd4, [%rd11+-56];
	ld.global.f64 	%fd5, [%rd10+-57344];
	sub.f64 	%fd6, %fd5, %fd4;
	st.global.f64 	[%rd10+-57344], %fd6;
	ld.global.f64 	%fd7, [%rd11+-48];
	ld.global.f64 	%fd8, [%rd10+-49152];
	sub.f64 	%fd9, %fd8, %fd7;
	st.global.f64 	[%rd10+-49152], %fd9;
	ld.global.f64 	%fd10, [%rd11+-40];
	ld.global.f64 	%fd11, [%rd10+-40960];
	sub.f64 	%fd12, %fd11, %fd10;
	st.global.f64 	[%rd10+-40960], %fd12;
	ld.global.f64 	%fd13, [%rd11+-32];
	ld.global.f64 	%fd14, [%rd10+-32768];
	sub.f64 	%fd15, %fd14, %fd13;
	st.global.f64 	[%rd10+-32768], %fd15;
	ld.global.f64 	%fd16, [%rd11+-24];
	ld.global.f64 	%fd17, [%rd10+-24576];
	sub.f64 	%fd18, %fd17, %fd16;
	st.global.f64 	[%rd10+-24576], %fd18;
	ld.global.f64 	%fd19, [%rd11+-16];
	ld.global.f64 	%fd20, [%rd10+-16384];
	sub.f64 	%fd21, %fd20, %fd19;
	st.global.f64 	[%rd10+-16384], %fd21;
	ld.global.f64 	%fd22, [%rd11+-8];
	ld.global.f64 	%fd23, [%rd10+-8192];
	sub.f64 	%fd24, %fd23, %fd22;
	st.global.f64 	[%rd10+-8192], %fd24;
	ld.global.f64 	%fd25, [%rd11];
	ld.global.f64 	%fd26, [%rd10];
	sub.f64 	%fd27, %fd26, %fd25;
	st.global.f64 	[%rd10], %fd27;
	ld.global.f64 	%fd28, [%rd11+8];
	ld.global.f64 	%fd29, [%rd10+8192];
	sub.f64 	%fd30, %fd29, %fd28;
	st.global.f64 	[%rd10+8192], %fd30;
	ld.global.f64 	%fd31, [%rd11+16];
	ld.global.f64 	%fd32, [%rd10+16384];
	sub.f64 	%fd33, %fd32, %fd31;
	st.global.f64 	[%rd10+16384], %fd33;
	ld.global.f64 	%fd34, [%rd11+24];
	ld.global.f64 	%fd35, [%rd10+24576];
	sub.f64 	%fd36, %fd35, %fd34;
	st.global.f64 	[%rd10+24576], %fd36;
	ld.global.f64 	%fd37, [%rd11+32];
	ld.global.f64 	%fd38, [%rd10+32768];
	sub.f64 	%fd39, %fd38, %fd37;
	st.global.f64 	[%rd10+32768], %fd39;
	ld.global.f64 	%fd40, [%rd11+40];
	ld.global.f64 	%fd41, [%rd10+40960];
	sub.f64 	%fd42, %fd41, %fd40;
	st.global.f64 	[%rd10+40960], %fd42;
	ld.global.f64 	%fd43, [%rd11+48];
	ld.global.f64 	%fd44, [%rd10+49152];
	sub.f64 	%fd45, %fd44, %fd43;
	st.global.f64 	[%rd10+49152], %fd45;
	ld.global.f64 	%fd46, [%rd11+56];
	ld.global.f64 	%fd47, [%rd10+57344];
	sub.f64 	%fd48, %fd47, %fd46;
	st.global.f64 	[%rd10+57344], %fd48;
	add.s32 	%r11, %r11, 16;
	add.s64 	%rd11, %rd11, 128;
	add.s32 	%r10, %r10, 16384;
	setp.ne.s32 	%p2, %r11, 1024;
	@%p2 bra 	$L__BB1_2;
$L__BB1_3:
	ret;

}
	// .globl	_Z10covariancePdS_
.visible .entry _Z10covariancePdS_(
	.param .u64 .ptr .align 1 _Z10covariancePdS__param_0,
	.param .u64 .ptr .align 1 _Z10covariancePdS__param_1
)
{
	.reg .pred 	%p<4>;
	.reg .b32 	%r<20>;
	.reg .b64 	%rd<18>;
	.reg .b64 	%fd<52>;

	ld.param.u64 	%rd7, [_Z10covariancePdS__param_0];
	ld.param.u64 	%rd8, [_Z10covariancePdS__param_1];
	cvta.to.global.u64 	%rd1, %rd8;
	mov.u32 	%r9, %ntid.x;
	mov.u32 	%r10, %ctaid.x;
	mov.u32 	%r11, %tid.x;
	mad.lo.s32 	%r1, %r9, %r10, %r11;
	setp.gt.s32 	%p1, %r1, 1023;
	@%p1 bra 	$L__BB2_5;
	shl.b32 	%r2, %r1, 10;
	cvta.to.global.u64 	%rd9, %rd7;
	add.s64 	%rd2, %rd9, 64;
	mov.b32 	%r17, 0;
$L__BB2_2:
	add.s32 	%r14, %r2, %r17;
	mul.wide.s32 	%rd10, %r14, 8;
	add.s64 	%rd3, %rd1, %rd10;
	mov.b64 	%rd11, 0;
	st.global.u64 	[%rd3], %rd11;
	mul.wide.u32 	%rd12, %r17, 8192;
	add.s64 	%rd17, %rd2, %rd12;
	mov.b32 	%r19, 0;
	mov.f64 	%fd51, 0d0000000000000000;
	mov.u32 	%r18, %r2;
$L__BB2_3:
	mul.wide.s32 	%rd13, %r18, 8;
	add.s64 	%rd14, %rd2, %rd13;
	ld.global.f64 	%fd4, [%rd14+-64];
	ld.global.f64 	%fd5, [%rd17+-64];
	fma.rn.f64 	%fd6, %fd4, %fd5, %fd51;
	st.global.f64 	[%rd3], %fd6;
	ld.global.f64 	%fd7, [%rd14+-56];
	ld.global.f64 	%fd8, [%rd17+-56];
	fma.rn.f64 	%fd9, %fd7, %fd8, %fd6;
	st.global.f64 	[%rd3], %fd9;
	ld.global.f64 	%fd10, [%rd14+-48];
	ld.global.f64 	%fd11, [%rd17+-48];
	fma.rn.f64 	%fd12, %fd10, %fd11, %fd9;
	st.global.f64 	[%rd3], %fd12;
	ld.global.f64 	%fd13, [%rd14+-40];
	ld.global.f64 	%fd14, [%rd17+-40];
	fma.rn.f64 	%fd15, %fd13, %fd14, %fd12;
	st.global.f64 	[%rd3], %fd15;
	ld.global.f64 	%fd16, [%rd14+-32];
	ld.global.f64 	%fd17, [%rd17+-32];
	fma.rn.f64 	%fd18, %fd16, %fd17, %fd15;
	st.global.f64 	[%rd3], %fd18;
	ld.global.f64 	%fd19, [%rd14+-24];
	ld.global.f64 	%fd20, [%rd17+-24];
	fma.rn.f64 	%fd21, %fd19, %fd20, %fd18;
	st.global.f64 	[%rd3], %fd21;
	ld.global.f64 	%fd22, [%rd14+-16];
	ld.global.f64 	%fd23, [%rd17+-16];
	fma.rn.f64 	%fd24, %fd22, %fd23, %fd21;
	st.global.f64 	[%rd3], %fd24;
	ld.global.f64 	%fd25, [%rd14+-8];
	ld.global.f64 	%fd26, [%rd17+-8];
	fma.rn.f64 	%fd27, %fd25, %fd26, %fd24;
	st.global.f64 	[%rd3], %fd27;
	ld.global.f64 	%fd28, [%rd14];
	ld.global.f64 	%fd29, [%rd17];
	fma.rn.f64 	%fd30, %fd28, %fd29, %fd27;
	st.global.f64 	[%rd3], %fd30;
	ld.global.f64 	%fd31, [%rd14+8];
	ld.global.f64 	%fd32, [%rd17+8];
	fma.rn.f64 	%fd33, %fd31, %fd32, %fd30;
	st.global.f64 	[%rd3], %fd33;
	ld.global.f64 	%fd34, [%rd14+16];
	ld.global.f64 	%fd35, [%rd17+16];
	fma.rn.f64 	%fd36, %fd34, %fd35, %fd33;
	st.global.f64 	[%rd3], %fd36;
	ld.global.f64 	%fd37, [%rd14+24];
	ld.global.f64 	%fd38, [%rd17+24];
	fma.rn.f64 	%fd39, %fd37, %fd38, %fd36;
	st.global.f64 	[%rd3], %fd39;
	ld.global.f64 	%fd40, [%rd14+32];
	ld.global.f64 	%fd41, [%rd17+32];
	fma.rn.f64 	%fd42, %fd40, %fd41, %fd39;
	st.global.f64 	[%rd3], %fd42;
	ld.global.f64 	%fd43, [%rd14+40];
	ld.global.f64 	%fd44, [%rd17+40];
	fma.rn.f64 	%fd45, %fd43, %fd44, %fd42;
	st.global.f64 	[%rd3], %fd45;
	ld.global.f64 	%fd46, [%rd14+48];
	ld.global.f64 	%fd47, [%rd17+48];
	fma.rn.f64 	%fd48, %fd46, %fd47, %fd45;
	st.global.f64 	[%rd3], %fd48;
	ld.global.f64 	%fd49, [%rd14+56];
	ld.global.f64 	%fd50, [%rd17+56];
	fma.rn.f64 	%fd51, %fd49, %fd50, %fd48;
	st.global.f64 	[%rd3], %fd51;
	add.s32 	%r19, %r19, 16;
	add.s32 	%r18, %r18, 16;
	add.s64 	%rd17, %rd17, 128;
	setp.ne.s32 	%p2, %r19, 1024;
	@%p2 bra 	$L__BB2_3;
	shl.b32 	%r15, %r17, 10;
	add.s32 	%r16, %r15, %r1;
	mul.wide.s32 	%rd15, %r16, 8;
	add.s64 	%rd16, %rd1, %rd15;
	st.global.f64 	[%rd16], %fd51;
	add.s32 	%r17, %r17, 1;
	setp.ne.s32 	%p3, %r17, 1024;
	@%p3 bra 	$L__BB2_2;
$L__BB2_5:
	ret;

}


// ===== COMPILED SASS (sm_100) =====

	.target	sm_100

	.elftype	@"ET_EXEC"


//--------------------- .note.nv.tkinfo           --------------------------
	.section	.note.nv.tkinfo,"",@"SHT_NOTE"
	.sectionflags	@"SHF_NOTE_NV_TKINFO"
	.tkinfo
        /*0018*/ 	.word	0x00000002
        /*0030*/ 	.string	""
        /*0030*/ 	.string	"ptxas"
        /*0030*/ 	.string	"Cuda compilation tools, release 13.0, V13.0.88"
        /*0030*/ 	.string	"Build cuda_13.0.r13.0/compiler.36424714_0"
        /*0030*/ 	.string	"-arch sm_100 -m 64 "



//--------------------- .note.nv.cuinfo           --------------------------
	.section	.note.nv.cuinfo,"",@"SHT_NOTE"
	.sectionflags	@"SHF_NOTE_NV_CUINFO"
        /*0018*/ 	.short	0x0002
        /*001a*/ 	.short	0x0064
        /*001c*/ 	.short	0x0082
	.zero		2


//--------------------- .nv.info                  --------------------------
	.section	.nv.info,"",@"SHT_CUDA_INFO"
	.align	4


	//----- nvinfo : EIATTR_REGCOUNT
	.align		4
        /*0000*/ 	.byte	0x04, 0x2f
        /*0002*/ 	.short	(.L_1 - .L_0)
	.align		4
.L_0:
        /*0004*/ 	.word	index@(_Z18dataElementAveragePdS_)
        /*0008*/ 	.word	0x00000018


	//----- nvinfo : EIATTR_FRAME_SIZE
	.align		4
.L_1:
        /*000c*/ 	.byte	0x04, 0x11
        /*000e*/ 	.short	(.L_3 - .L_2)
	.align		4
.L_2:
        /*0010*/ 	.word	index@($__internal_0_$__cuda_sm20_div_rn_f64_full)
        /*0014*/ 	.word	0x00000000


	//----- nvinfo : EIATTR_FRAME_SIZE
	.align		4
.L_3:
        /*0018*/ 	.byte	0x04, 0x11
        /*001a*/ 	.short	(.L_5 - .L_4)
	.align		4
.L_4:
        /*001c*/ 	.word	index@(_Z18dataElementAveragePdS_)
        /*0020*/ 	.word	0x00000000


	//----- nvinfo : EIATTR_REGCOUNT
	.align		4
.L_5:
        /*0024*/ 	.byte	0x04, 0x2f
        /*0026*/ 	.short	(.L_7 - .L_6)
	.align		4
.L_6:
        /*0028*/ 	.word	index@(_Z18data_minus_averagePdS_)
        /*002c*/ 	.word	0x00000012


	//----- nvinfo : EIATTR_FRAME_SIZE
	.align		4
.L_7:
        /*0030*/ 	.byte	0x04, 0x11
        /*0032*/ 	.short	(.L_9 - .L_8)
	.align		4
.L_8:
        /*0034*/ 	.word	index@(_Z18data_minus_averagePdS_)
        /*0038*/ 	.word	0x00000000


	//----- nvinfo : EIATTR_REGCOUNT
	.align		4
.L_9:
        /*003c*/ 	.byte	0x04, 0x2f
        /*003e*/ 	.short	(.L_11 - .L_10)
	.align		4
.L_10:
        /*0040*/ 	.word	index@(_Z10covariancePdS_)
        /*0044*/ 	.word	0x0000001c


	//----- nvinfo : EIATTR_FRAME_SIZE
	.align		4
.L_11:
        /*0048*/ 	.byte	0x04, 0x11
        /*004a*/ 	.short	(.L_13 - .L_12)
	.align		4
.L_12:
        /*004c*/ 	.word	index@(_Z10covariancePdS_)
        /*0050*/ 	.word	0x00000000


	//----- nvinfo : EIATTR_MIN_STACK_SIZE
	.align		4
.L_13:
        /*0054*/ 	.byte	0x04, 0x12
        /*0056*/ 	.short	(.L_15 - .L_14)
	.align		4
.L_14:
        /*0058*/ 	.word	index@(_Z10covariancePdS_)
        /*005c*/ 	.word	0x00000000


	//----- nvinfo : EIATTR_MIN_STACK_SIZE
	.align		4
.L_15:
        /*0060*/ 	.byte	0x04, 0x12
        /*0062*/ 	.short	(.L_17 - .L_16)
	.align		4
.L_16:
        /*0064*/ 	.word	index@(_Z18data_minus_averagePdS_)
        /*0068*/ 	.word	0x00000000


	//----- nvinfo : EIATTR_MIN_STACK_SIZE
	.align		4
.L_17:
        /*006c*/ 	.byte	0x04, 0x12
        /*006e*/ 	.short	(.L_19 - .L_18)
	.align		4
.L_18:
        /*0070*/ 	.word	index@(_Z18dataElementAveragePdS_)
        /*0074*/ 	.word	0x00000000
.L_19:


//--------------------- .nv.compat                --------------------------
	.section	.nv.compat,"",@"SHT_CUDA_COMPAT_INFO"
	.align	4
        /*0000*/ 	.byte	0x02, 0x09, 0x00, 0x00, 0x02, 0x02, 0x01, 0x00, 0x02, 0x05, 0x05, 0x00, 0x03, 0x07, 0x01, 0x01
        /*0010*/ 	.byte	0x02, 0x03, 0x00, 0x00, 0x02, 0x06, 0x01, 0x00, 0x04, 0x0b, 0x08, 0x00, 0x01, 0x00, 0x00, 0x00
        /*0020*/ 	.byte	0x00, 0x00, 0x00, 0x00


//--------------------- .nv.info._Z10covariancePdS_ --------------------------
	.section	.nv.info._Z10covariancePdS_,"",@"SHT_CUDA_INFO"
	.sectionflags	@""
	.align	4


	//----- nvinfo : EIATTR_CUDA_API_VERSION
	.align		4
        /*0000*/ 	.byte	0x04, 0x37
        /*0002*/ 	.short	(.L_21 - .L_20)
.L_20:
        /*0004*/ 	.word	0x00000082


	//----- nvinfo : EIATTR_KPARAM_INFO
	.align		4
.L_21:
        /*0008*/ 	.byte	0x04, 0x17
        /*000a*/ 	.short	(.L_23 - .L_22)
.L_22:
        /*000c*/ 	.word	0x00000000
        /*0010*/ 	.short	0x0001
        /*0012*/ 	.short	0x0008
        /*0014*/ 	.byte	0x00, 0xf5, 0x21, 0x00


	//----- nvinfo : EIATTR_KPARAM_INFO
	.align		4
.L_23:
        /*0018*/ 	.byte	0x04, 0x17
        /*001a*/ 	.short	(.L_25 - .L_24)
.L_24:
        /*001c*/ 	.word	0x00000000
        /*0020*/ 	.short	0x0000
        /*0022*/ 	.short	0x0000
        /*0024*/ 	.byte	0x00, 0xf5, 0x21, 0x00


	//----- nvinfo : EIATTR_SPARSE_MMA_MASK
	.align		4
.L_25:
        /*0028*/ 	.byte	0x03, 0x50
        /*002a*/ 	.short	0x0000


	//----- nvinfo : EIATTR_MAXREG_COUNT
	.align		4
        /*002c*/ 	.byte	0x03, 0x1b
        /*002e*/ 	.short	0x00ff


	//----- nvinfo : EIATTR_MERCURY_ISA_VERSION
	.align		4
        /*0030*/ 	.byte	0x03, 0x5f
        /*0032*/ 	.short	0x0101


	//----- nvinfo : EIATTR_VRC_CTA_INIT_COUNT
	.align		4
        /*0034*/ 	.byte	0x02, 0x4a
	.zero		1
	.zero		1


	//----- nvinfo : EIATTR_EXIT_INSTR_OFFSETS
	.align		4
        /*0038*/ 	.byte	0x04, 0x1c
        /*003a*/ 	.short	(.L_27 - .L_26)


	//   ....[0]....
.L_26:
        /*003c*/ 	.word	0x00000060


	//   ....[1]....
        /*0040*/ 	.word	0x00000640


	//----- nvinfo : EIATTR_CBANK_PARAM_SIZE
	.align		4
.L_27:
        /*0044*/ 	.byte	0x03, 0x19
        /*0046*/ 	.short	0x0010


	//----- nvinfo : EIATTR_PARAM_CBANK
	.align		4
        /*0048*/ 	.byte	0x04, 0x0a
        /*004a*/ 	.short	(.L_29 - .L_28)
	.align		4
.L_28:
        /*004c*/ 	.word	index@(.nv.constant0._Z10covariancePdS_)
        /*0050*/ 	.short	0x0380
        /*0052*/ 	.short	0x0010


	//----- nvinfo : EIATTR_SW_WAR
	.align		4
.L_29:
        /*0054*/ 	.byte	0x04, 0x36
        /*0056*/ 	.short	(.L_31 - .L_30)
.L_30:
        /*0058*/ 	.word	0x00000008
.L_31:


//--------------------- .nv.info._Z18data_minus_averagePdS_ --------------------------
	.section	.nv.info._Z18data_minus_averagePdS_,"",@"SHT_CUDA_INFO"
	.sectionflags	@""
	.align	4


	//----- nvinfo : EIATTR_CUDA_API_VERSION
	.align		4
        /*0000*/ 	.byte	0x04, 0x37
        /*0002*/ 	.short	(.L_33 - .L_32)
.L_32:
        /*0004*/ 	.word	0x00000082


	//----- nvinfo : EIATTR_KPARAM_INFO
	.align		4
.L_33:
        /*0008*/ 	.byte	0x04, 0x17
        /*000a*/ 	.short	(.L_35 - .L_34)
.L_34:
        /*000c*/ 	.word	0x00000000
        /*0010*/ 	.short	0x0001
        /*0012*/ 	.short	0x0008
        /*0014*/ 	.byte	0x00, 0xf5, 0x21, 0x00


	//----- nvinfo : EIATTR_KPARAM_INFO
	.align		4
.L_35:
        /*0018*/ 	.byte	0x04, 0x17
        /*001a*/ 	.short	(.L_37 - .L_36)
.L_36:
        /*001c*/ 	.word	0x00000000
        /*0020*/ 	.short	0x0000
        /*0022*/ 	.short	0x0000
        /*0024*/ 	.byte	0x00, 0xf5, 0x21, 0x00


	//----- nvinfo : EIATTR_SPARSE_MMA_MASK
	.align		4
.L_37:
        /*0028*/ 	.byte	0x03, 0x50
        /*002a*/ 	.short	0x0000


	//----- nvinfo : EIATTR_MAXREG_COUNT
	.align		4
        /*002c*/ 	.byte	0x03, 0x1b
        /*002e*/ 	.short	0x00ff


	//----- nvinfo : EIATTR_MERCURY_ISA_VERSION
	.align		4
        /*0030*/ 	.byte	0x03, 0x5f
        /*0032*/ 	.short	0x0101


	//----- nvinfo : EIATTR_VRC_CTA_INIT_COUNT
	.align		4
        /*0034*/ 	.byte	0x02, 0x4a
	.zero		1
	.zero		1


	//----- nvinfo : EIATTR_EXIT_INSTR_OFFSETS
	.align		4
        /*0038*/ 	.byte	0x04, 0x1c
        /*003a*/ 	.short	(.L_39 - .L_38)


	//   ....[0]....
.L_38:
        /*003c*/ 	.word	0x00000060


	//   ....[1]....
        /*0040*/ 	.word	0x000005b0


	//----- nvinfo : EIATTR_CBANK_PARAM_SIZE
	.align		4
.L_39:
        /*0044*/ 	.byte	0x03, 0x19
        /*0046*/ 	.short	0x0010


	//----- nvinfo : EIATTR_PARAM_CBANK
	.align		4
        /*0048*/ 	.byte	0x04, 0x0a
        /*004a*/ 	.short	(.L_41 - .L_40)
	.align		4
.L_40:
        /*004c*/ 	.word	index@(.nv.constant0._Z18data_minus_averagePdS_)
        /*0050*/ 	.short	0x0380
        /*0052*/ 	.short	0x0010


	//----- nvinfo : EIATTR_SW_WAR
	.align		4
.L_41:
        /*0054*/ 	.byte	0x04, 0x36
        /*0056*/ 	.short	(.L_43 - .L_42)
.L_42:
        /*0058*/ 	.word	0x00000008
.L_43:


//--------------------- .nv.info._Z18dataElementAveragePdS_ --------------------------
	.section	.nv.info._Z18dataElementAveragePdS_,"",@"SHT_CUDA_INFO"
	.sectionflags	@""
	.align	4


	//----- nvinfo : EIATTR_CUDA_API_VERSION
	.align		4
        /*0000*/ 	.byte	0x04, 0x37
        /*0002*/ 	.short	(.L_45 - .L_44)
.L_44:
        /*0004*/ 	.word	0x00000082


	//----- nvinfo : EIATTR_KPARAM_INFO
	.align		4
.L_45:
        /*0008*/ 	.byte	0x04, 0x17
        /*000a*/ 	.short	(.L_47 - .L_46)
.L_46:
        /*000c*/ 	.word	0x00000000
        /*0010*/ 	.short	0x0001
        /*0012*/ 	.short	0x0008
        /*0014*/ 	.byte	0x00, 0xf5, 0x21, 0x00


	//----- nvinfo : EIATTR_KPARAM_INFO
	.align		4
.L_47:
        /*0018*/ 	.byte	0x04, 0x17
        /*001a*/ 	.short	(.L_49 - .L_48)
.L_48:
        /*001c*/ 	.word	0x00000000
        /*0020*/ 	.short	0x0000
        /*0022*/ 	.short	0x0000
        /*0024*/ 	.byte	0x00, 0xf5, 0x21, 0x00


	//----- nvinfo : EIATTR_SPARSE_MMA_MASK
	.align		4
.L_49:
        /*0028*/ 	.byte	0x03, 0x50
        /*002a*/ 	.short	0x0000


	//----- nvinfo : EIATTR_MAXREG_COUNT
	.align		4
        /*002c*/ 	.byte	0x03, 0x1b
        /*002e*/ 	.short	0x00ff


	//----- nvinfo : EIATTR_MERCURY_ISA_VERSION
	.align		4
        /*0030*/ 	.byte	0x03, 0x5f
        /*0032*/ 	.short	0x0101


	//----- nvinfo : EIATTR_VRC_CTA_INIT_COUNT
	.align		4
        /*0034*/ 	.byte	0x02, 0x4a
	.zero		1
	.zero		1


	//----- nvinfo : EIATTR_EXIT_INSTR_OFFSETS
	.align		4
        /*0038*/ 	.byte	0x04, 0x1c
        /*003a*/ 	.short	(.L_51 - .L_50)


	//   ....[0]....
.L_50:
        /*003c*/ 	.word	0x00000060


	//   ....[1]....
        /*0040*/ 	.word	0x00000f40


	//----- nvinfo : EIATTR_CRS_STACK_SIZE
	.align		4
.L_51:
        /*0044*/ 	.byte	0x04, 0x1e
        /*0046*/ 	.short	(.L_53 - .L_52)
.L_52:
        /*0048*/ 	.word	0x00000000


	//----- nvinfo : EIATTR_CBANK_PARAM_SIZE
	.align		4
.L_53:
        /*004c*/ 	.byte	0x03, 0x19
        /*004e*/ 	.short	0x0010


	//----- nvinfo : EIATTR_PARAM_CBANK
	.align		4
        /*0050*/ 	.byte	0x04, 0x0a
        /*0052*/ 	.short	(.L_55 - .L_54)
	.align		4
.L_54:
        /*0054*/ 	.word	index@(.nv.constant0._Z18dataElementAveragePdS_)
        /*0058*/ 	.short	0x0380
        /*005a*/ 	.short	0x0010


	//----- nvinfo : EIATTR_SW_WAR
	.align		4
.L_55:
        /*005c*/ 	.byte	0x04, 0x36
        /*005e*/ 	.short	(.L_57 - .L_56)
.L_56:
        /*0060*/ 	.word	0x00000008
.L_57:


//--------------------- .nv.callgraph             --------------------------
	.section	.nv.callgraph,"",@"SHT_CUDA_CALLGRAPH"
	.align	4
	.sectionentsize	8
	.align		4
        /*0000*/ 	.word	0x00000000
	.align		4
        /*0004*/ 	.word	0xffffffff
	.align		4
        /*0008*/ 	.word	0x00000000
	.align		4
        /*000c*/ 	.word	0xfffffffe
	.align		4
        /*0010*/ 	.word	0x00000000
	.align		4
        /*0014*/ 	.word	0xfffffffd
	.align		4
        /*0018*/ 	.word	0x00000000
	.align		4
        /*001c*/ 	.word	0xfffffffc


//--------------------- .text._Z10covariancePdS_  --------------------------
	.section	.text._Z10covariancePdS_,"ax",@progbits
	.align	128
        .global         _Z10covariancePdS_
        .type           _Z10covariancePdS_,@function
        .size           _Z10covariancePdS_,(.L_x_14 - _Z10covariancePdS_)
        .other          _Z10covariancePdS_,@"STO_CUDA_ENTRY STV_DEFAULT"
_Z10covariancePdS_:
.text._Z10covariancePdS_:
[----:B------:R-:W-:Y:S01]  /*0000*/  LDC R1, c[0x0][0x37c] ;  /* 0x0000df00ff017b82 */ /* 0x000fe20000000800 */
[----:B------:R-:W0:Y:S01]  /*0010*/  S2R R0, SR_CTAID.X ;  /* 0x0000000000007919 */ /* 0x000e220000002500 */
[----:B------:R-:W0:Y:S01]  /*0020*/  LDCU UR4, c[0x0][0x360] ;  /* 0x00006c00ff0477ac */ /* 0x000e220008000800 */
[----:B------:R-:W0:Y:S02]  /*0030*/  S2R R3, SR_TID.X ;  /* 0x0000000000037919 */ /* 0x000e240000002100 */
[----:B0-----:R-:W-:-:S05]  /*0040*/  IMAD R0, R0, UR4, R3 ;  /* 0x0000000400007c24 */ /* 0x001fca000f8e0203 */
[----:B------:R-:W-:-:S13]  /*0050*/  ISETP.GT.AND P0, PT, R0, 0x3ff, PT ;  /* 0x000003ff0000780c */ /* 0x000fda0003f04270 */
[----:B------:R-:W-:Y:S05]  /*0060*/  @P0 EXIT ;  /* 0x000000000000094d */ /* 0x000fea0003800000 */
[----:B------:R-:W0:Y:S01]  /*0070*/  LDCU.64 UR4, c[0x0][0x380] ;  /* 0x00007000ff0477ac */ /* 0x000e220008000a00 */
[----:B------:R-:W-:Y:S01]  /*0080*/  SHF.L.U32 R12, R0, 0xa, RZ ;  /* 0x0000000a000c7819 */ /* 0x000fe200000006ff */
[----:B------:R-:W-:Y:S01]  /*0090*/  IMAD.MOV.U32 R13, RZ, RZ, RZ ;  /* 0x000000ffff0d7224 */ /* 0x000fe200078e00ff */
[----:B------:R-:W1:Y:S01]  /*00a0*/  LDCU.64 UR6, c[0x0][0x358] ;  /* 0x00006b00ff0677ac */ /* 0x000e620008000a00 */
[----:B0-----:R-:W-:-:S04]  /*00b0*/  UIADD3 UR4, UP0, UPT, UR4, 0x40, URZ ;  /* 0x0000004004047890 */ /* 0x001fc8000ff1e0ff */
[----:B------:R-:W-:Y:S02]  /*00c0*/  UIADD3.X UR5, UPT, UPT, URZ, UR5, URZ, UP0, !UPT ;  /* 0x00000005ff057290 */ /* 0x000fe400087fe4ff */
[----:B------:R-:W-:-:S04]  /*00d0*/  MOV R2, UR4 ;  /* 0x0000000400027c02 */ /* 0x000fc80008000f00 */
[----:B-1----:R-:W-:-:S07]  /*00e0*/  IMAD.U32 R3, RZ, RZ, UR5 ;  /* 0x00000005ff037e24 */ /* 0x002fce000f8e00ff */
.L_x_1:
[----:B0-----:R-:W0:Y:S01]  /*00f0*/  LDC.64 R4, c[0x0][0x388] ;  /* 0x0000e200ff047b82 */ /* 0x001e220000000a00 */
[----:B------:R-:W-:Y:S01]  /*0100*/  IADD3 R7, PT, PT, R12, R13, RZ ;  /* 0x0000000d0c077210 */ /* 0x000fe20007ffe0ff */
[----:B------:R-:W-:Y:S01]  /*0110*/  IMAD.WIDE.U32 R8, R13, 0x2000, R2 ;  /* 0x000020000d087825 */ /* 0x000fe200078e0002 */
[----:B------:R-:W-:Y:S01]  /*0120*/  CS2R R16, SRZ ;  /* 0x0000000000107805 */ /* 0x000fe2000001ff00 */
[----:B------:R-:W-:Y:S02]  /*0130*/  UMOV UR4, URZ ;  /* 0x000000ff00047c82 */ /* 0x000fe40008000000 */
[----:B------:R-:W-:Y:S02]  /*0140*/  IMAD.MOV.U32 R15, RZ, RZ, R12 ;  /* 0x000000ffff0f7224 */ /* 0x000fe400078e000c */
[----:B0-----:R-:W-:-:S05]  /*0150*/  IMAD.WIDE R6, R7, 0x8, R4 ;  /* 0x0000000807067825 */ /* 0x001fca00078e0204 */
[----:B------:R0:W-:Y:S02]  /*0160*/  STG.E.64 desc[UR6][R6.64], RZ ;  /* 0x000000ff06007986 */ /* 0x0001e4000c101b06 */
.L_x_0:
[----:B------:R-:W-:Y:S01]  /*0170*/  IMAD.WIDE R10, R15, 0x8, R2 ;  /* 0x000000080f0a7825 */ /* 0x000fe200078e0202 */
[----:B-1----:R-:W2:Y:S04]  /*0180*/  LDG.E.64 R20, desc[UR6][R8.64+-0x40] ;  /* 0xffffc00608147981 */ /* 0x002ea8000c1e1b00 */
[----:B------:R-:W2:Y:S02]  /*0190*/  LDG.E.64 R18, desc[UR6][R10.64+-0x40] ;  /* 0xffffc0060a127981 */ /* 0x000ea4000c1e1b00 */
[----:B--2---:R-:W-:-:S07]  /*01a0*/  DFMA R18, R18, R20, R16 ;  /* 0x000000141212722b */ /* 0x004fce0000000010 */
[----:B------:R1:W-:Y:S04]  /*01b0*/  STG.E.64 desc[UR6][R6.64], R18 ;  /* 0x0000001206007986 */ /* 0x0003e8000c101b06 */
[----:B------:R-:W2:Y:S04]  /*01c0*/  LDG.E.64 R16, desc[UR6][R10.64+-0x38] ;  /* 0xffffc8060a107981 */ /* 0x000ea8000c1e1b00 */
[----:B------:R-:W2:Y:S02]  /*01d0*/  LDG.E.64 R20, desc[UR6][R8.64+-0x38] ;  /* 0xffffc80608147981 */ /* 0x000ea4000c1e1b00 */
[----:B--2---:R-:W-:-:S07]  /*01e0*/  DFMA R16, R16, R20, R18 ;  /* 0x000000141010722b */ /* 0x004fce0000000012 */
[----:B------:R2:W-:Y:S04]  /*01f0*/  STG.E.64 desc[UR6][R6.64], R16 ;  /* 0x0000001006007986 */ /* 0x0005e8000c101b06 */
[----:B------:R-:W3:Y:S04]  /*0200*/  LDG.E.64 R20, desc[UR6][R10.64+-0x30] ;  /* 0xffffd0060a147981 */ /* 0x000ee8000c1e1b00 */
[----:B------:R-:W3:Y:S02]  /*0210*/  LDG.E.64 R22, desc[UR6][R8.64+-0x30] ;  /* 0xffffd00608167981 */ /* 0x000ee4000c1e1b00 */
[----:B---3--:R-:W-:-:S07]  /*0220*/  DFMA R20, R20, R22, R16 ;  /* 0x000000161414722b */ /* 0x008fce0000000010 */
[----:B------:R3:W-:Y:S04]  /*0230*/  STG.E.64 desc[UR6][R6.64], R20 ;  /* 0x0000001406007986 */ /* 0x0007e8000c101b06 */
[----:B------:R-:W4:Y:S04]  /*0240*/  LDG.E.64 R22, desc[UR6][R10.64+-0x28] ;  /* 0xffffd8060a167981 */ /* 0x000f28000c1e1b00 */
[----:B------:R-:W4:Y:S02]  /*0250*/  LDG.E.64 R24, desc[UR6][R8.64+-0x28] ;  /* 0xffffd80608187981 */ /* 0x000f24000c1e1b00 */
[----:B----4-:R-:W-:-:S07]  /*0260*/  DFMA R22, R22, R24, R20 ;  /* 0x000000181616722b */ /* 0x010fce0000000014 */
[----:B------:R4:W-:Y:S04]  /*0270*/  STG.E.64 desc[UR6][R6.64], R22 ;  /* 0x0000001606007986 */ /* 0x0009e8000c101b06 */
[----:B-1----:R-:W5:Y:S04]  /*0280*/  LDG.E.64 R18, desc[UR6][R10.64+-0x20] ;  /* 0xffffe0060a127981 */ /* 0x002f68000c1e1b00 */
[----:B------:R-:W5:Y:S02]  /*0290*/  LDG.E.64 R24, desc[UR6][R8.64+-0x20] ;  /* 0xffffe00608187981 */ /* 0x000f64000c1e1b00 */
[----:B-----5:R-:W-:-:S07]  /*02a0*/  DFMA R18, R18, R24, R22 ;  /* 0x000000181212722b */ /* 0x020fce0000000016 */
[----:B------:R1:W-:Y:S04]  /*02b0*/  STG.E.64 desc[UR6][R6.64], R18 ;  /* 0x0000001206007986 */ /* 0x0003e8000c101b06 */
[----:B--2---:R-:W2:Y:S04]  /*02c0*/  LDG.E.64 R16, desc[UR6][R10.64+-0x18] ;  /* 0xffffe8060a107981 */ /* 0x004ea8000c1e1b00 */
[----:B------:R-:W2:Y:S02]  /*02d0*/  LDG.E.64 R24, desc[UR6][R8.64+-0x18] ;  /* 0xffffe80608187981 */ /* 0x000ea4000c1e1b00 */
[----:B--2---:R-:W-:-:S07]  /*02e0*/  DFMA R16, R16, R24, R18 ;  /* 0x000000181010722b */ /* 0x004fce0000000012 */
[----:B------:R2:W-:Y:S04]  /*02f0*/  STG.E.64 desc[UR6][R6.64], R16 ;  /* 0x0000001006007986 */ /* 0x0005e8000c101b06 */
[----:B---3--:R-:W3:Y:S04]  /*0300*/  LDG.E.64 R20, desc[UR6][R10.64+-0x10] ;  /* 0xfffff0060a147981 */ /* 0x008ee8000c1e1b00 */
[----:B------:R-:W3:Y:S02]  /*0310*/  LDG.E.64 R24, desc[UR6][R8.64+-0x10] ;  /* 0xfffff00608187981 */ /* 0x000ee4000c1e1b00 */
[----:B---3--:R-:W-:-:S07]  /*0320*/  DFMA R20, R20, R24, R16 ;  /* 0x000000181414722b */ /* 0x008fce0000000010 */
[----:B------:R3:W-:Y:S04]  /*0330*/  STG.E.64 desc[UR6][R6.64], R20 ;  /* 0x0000001406007986 */ /* 0x0007e8000c101b06 */
[----:B----4-:R-:W4:Y:S04]  /*0340*/  LDG.E.64 R22, desc[UR6][R10.64+-0x8] ;  /* 0xfffff8060a167981 */ /* 0x010f28000c1e1b00 */
        /* <DEDUP_REMOVED lines=27> */
[----:B------:R-:W2:Y:S04]  /*0500*/  LDG.E.64 R16, desc[UR6][R10.64+0x30] ;  /* 0x000030060a107981 */ /* 0x000ea8000c1e1b00 */
[----:B---3--:R-:W2:Y:S02]  /*0510*/  LDG.E.64 R20, desc[UR6][R8.64+0x30] ;  /* 0x0000300608147981 */ /* 0x008ea4000c1e1b00 */
[----:B--2---:R-:W-:-:S07]  /*0520*/  DFMA R20, R16, R20, R24 ;  /* 0x000000141014722b */ /* 0x004fce0000000018 */
[----:B------:R1:W-:Y:S04]  /*0530*/  STG.E.64 desc[UR6][R6.64], R20 ;  /* 0x0000001406007986 */ /* 0x0003e8000c101b06 */
[----:B------:R-:W2:Y:S04]  /*0540*/  LDG.E.64 R16, desc[UR6][R10.64+0x38] ;  /* 0x000038060a107981 */ /* 0x000ea8000c1e1b00 */
[----:B----4-:R3:W2:Y:S01]  /*0550*/  LDG.E.64 R22, desc[UR6][R8.64+0x38] ;  /* 0x0000380608167981 */ /* 0x0106a2000c1e1b00 */
[----:B------:R-:W-:Y:S01]  /*0560*/  UIADD3 UR4, UPT, UPT, UR4, 0x10, URZ ;  /* 0x0000001004047890 */ /* 0x000fe2000fffe0ff */
[----:B------:R-:W-:-:S03]  /*0570*/  VIADD R15, R15, 0x10 ;  /* 0x000000100f0f7836 */ /* 0x000fc60000000000 */
[----:B------:R-:W-:Y:S01]  /*0580*/  UISETP.NE.AND UP0, UPT, UR4, 0x400, UPT ;  /* 0x000004000400788c */ /* 0x000fe2000bf05270 */
[----:B---3--:R-:W-:-:S04]  /*0590*/  IADD3 R8, P0, PT, R8, 0x80, RZ ;  /* 0x0000008008087810 */ /* 0x008fc80007f1e0ff */
[----:B------:R-:W-:Y:S01]  /*05a0*/  IADD3.X R9, PT, PT, RZ, R9, RZ, P0, !PT ;  /* 0x00000009ff097210 */ /* 0x000fe200007fe4ff */
[----:B--2---:R-:W-:-:S07]  /*05b0*/  DFMA R16, R16, R22, R20 ;  /* 0x000000161010722b */ /* 0x004fce0000000014 */
[----:B------:R1:W-:Y:S01]  /*05c0*/  STG.E.64 desc[UR6][R6.64], R16 ;  /* 0x0000001006007986 */ /* 0x0003e2000c101b06 */
[----:B------:R-:W-:Y:S05]  /*05d0*/  BRA.U UP0, `(.L_x_0) ;  /* 0xfffffff900e47547 */ /* 0x000fea000b83ffff */
[C---:B01----:R-:W-:Y:S02]  /*05e0*/  LEA R7, R13.reuse, R0, 0xa ;  /* 0x000000000d077211 */ /* 0x043fe400078e50ff */
[----:B------:R-:W-:-:S03]  /*05f0*/  IADD3 R13, PT, PT, R13, 0x1, RZ ;  /* 0x000000010d0d7810 */ /* 0x000fc60007ffe0ff */
[----:B------:R-:W-:Y:S01]  /*0600*/  IMAD.WIDE R4, R7, 0x8, R4 ;  /* 0x0000000807047825 */ /* 0x000fe200078e0204 */
[----:B------:R-:W-:-:S04]  /*0610*/  ISETP.NE.AND P0, PT, R13, 0x400, PT ;  /* 0x000004000d00780c */ /* 0x000fc80003f05270 */
[----:B------:R0:W-:Y:S09]  /*0620*/  STG.E.64 desc[UR6][R4.64], R16 ;  /* 0x0000001004007986 */ /* 0x0001f2000c101b06 */
[----:B------:R-:W-:Y:S05]  /*0630*/  @P0 BRA `(.L_x_1) ;  /* 0xfffffff800ac0947 */ /* 0x000fea000383ffff */
[----:B------:R-:W-:Y:S05]  /*0640*/  EXIT ;  /* 0x000000000000794d */ /* 0x000fea0003800000 */
.L_x_2:
[----:B------:R-:W-:-:S00]  /*0650*/  BRA `(.L_x_2) ;  /* 0xfffffffc00fc7947 */ /* 0x000fc0000383ffff */
[----:B------:R-:W-:-:S00]  /*0660*/  NOP ;  /* 0x0000000000007918 */ /* 0x000fc00000000000 */
        /* <DEDUP_REMOVED lines=9> */
.L_x_14:


//--------------------- .text._Z18data_minus_averagePdS_ --------------------------
	.section	.text._Z18data_minus_averagePdS_,"ax",@progbits
	.align	128
        .global         _Z18data_minus_averagePdS_
        .type           _Z18data_minus_averagePdS_,@function
        .size           _Z18data_minus_averagePdS_,(.L_x_15 - _Z18data_minus_averagePdS_)
        .other          _Z18data_minus_averagePdS_,@"STO_CUDA_ENTRY STV_DEFAULT"
_Z18data_minus_averagePdS_:
.text._Z18data_minus_averagePdS_:
[----:B------:R-:W-:Y:S01]  /*0000*/  LDC R1, c[0x0][0x37c] ;  /* 0x0000df00ff017b82 */ /* 0x000fe20000000800 */
[----:B------:R-:W0:Y:S01]  /*0010*/  S2R R0, SR_CTAID.X ;  /* 0x0000000000007919 */ /* 0x000e220000002500 */
[----:B------:R-:W0:Y:S01]  /*0020*/  LDCU UR4, c[0x0][0x360] ;  /* 0x00006c00ff0477ac */ /* 0x000e220008000800 */
[----:B------:R-:W0:Y:S02]  /*0030*/  S2R R3, SR_TID.X ;  /* 0x0000000000037919 */ /* 0x000e240000002100 */
[----:B0-----:R-:W-:-:S05]  /*0040*/  IMAD R0, R0, UR4, R3 ;  /* 0x0000000400007c24 */ /* 0x001fca000f8e0203 */
[----:B------:R-:W-:-:S13]  /*0050*/  ISETP.GT.AND P0, PT, R0, 0x3ff, PT ;  /* 0x000003ff0000780c */ /* 0x000fda0003f04270 */
[----:B------:R-:W-:Y:S05]  /*0060*/  @P0 EXIT ;  /* 0x000000000000094d */ /* 0x000fea0003800000 */
[----:B------:R-:W0:Y:S01]  /*0070*/  LDCU.128 UR8, c[0x0][0x380] ;  /* 0x00007000ff0877ac */ /* 0x000e220008000c00 */
[----:B------:R-:W1:Y:S01]  /*0080*/  LDCU.64 UR12, c[0x0][0x358] ;  /* 0x00006b00ff0c77ac */ /* 0x000e620008000a00 */
[----:B0-----:R-:W-:Y:S02]  /*0090*/  UIADD3 UR4, UP0, UPT, UR10, 0x40, URZ ;  /* 0x000000400a047890 */ /* 0x001fe4000ff1e0ff */
[----:B------:R-:W-:Y:S02]  /*00a0*/  UIADD3 UR5, UP1, UPT, UR8, 0x10000, URZ ;  /* 0x0001000008057890 */ /* 0x000fe4000ff3e0ff */
[----:B------:R-:W-:Y:S02]  /*00b0*/  UIADD3.X UR7, UPT, UPT, URZ, UR11, URZ, UP0, !UPT ;  /* 0x0000000bff077290 */ /* 0x000fe400087fe4ff */
[----:B------:R-:W-:Y:S01]  /*00c0*/  IMAD.U32 R6, RZ, RZ, UR4 ;  /* 0x00000004ff067e24 */ /* 0x000fe2000f8e00ff */
[----:B------:R-:W-:Y:S01]  /*00d0*/  UIADD3.X UR6, UPT, UPT, URZ, UR9, URZ, UP1, !UPT ;  /* 0x00000009ff067290 */ /* 0x000fe20008ffe4ff */
[----:B------:R-:W-:-:S02]  /*00e0*/  UMOV UR4, URZ ;  /* 0x000000ff00047c82 */ /* 0x000fc40008000000 */
[----:B-1----:R-:W-:-:S09]  /*00f0*/  IMAD.U32 R7, RZ, RZ, UR7 ;  /* 0x00000007ff077e24 */ /* 0x002fd2000f8e00ff */
.L_x_3:
[----:B-1----:R-:W-:Y:S01]  /*0100*/  MOV R4, UR5 ;  /* 0x0000000500047c02 */ /* 0x002fe20008000f00 */
[----:B------:R-:W-:Y:S01]  /*0110*/  IMAD.U32 R5, RZ, RZ, UR6 ;  /* 0x00000006ff057e24 */ /* 0x000fe2000f8e00ff */
[----:B------:R-:W-:Y:S01]  /*0120*/  MOV R2, R6 ;  /* 0x0000000600027202 */ /* 0x000fe20000000f00 */
[----:B------:R-:W-:Y:S02]  /*0130*/  IMAD.MOV.U32 R3, RZ, RZ, R7 ;  /* 0x000000ffff037224 */ /* 0x000fe400078e0007 */
[----:B------:R-:W-:-:S03]  /*0140*/  IMAD.WIDE R4, R0, 0x8, R4 ;  /* 0x0000000800047825 */ /* 0x000fc600078e0204 */
[----:B------:R-:W2:Y:S04]  /*0150*/  LDG.E.64 R6, desc[UR12][R2.64+-0x40] ;  /* 0xffffc00c02067981 */ /* 0x000ea8000c1e1b00 */
[----:B------:R-:W2:Y:S04]  /*0160*/  LDG.E.64 R8, desc[UR12][R4.64+-0x10000] ;  /* 0xff00000c04087981 */ /* 0x000ea8000c1e1b00 */
[----:B------:R-:W3:Y:S04]  /*0170*/  LDG.E.64 R10, desc[UR12][R4.64+-0xe000] ;  /* 0xff20000c040a7981 */ /* 0x000ee8000c1e1b00 */
[----:B------:R-:W4:Y:S04]  /*0180*/  LDG.E.64 R12, desc[UR12][R4.64+-0xc000] ;  /* 0xff40000c040c7981 */ /* 0x000f28000c1e1b00 */
[----:B------:R-:W5:Y:S01]  /*0190*/  LDG.E.64 R14, desc[UR12][R4.64+-0xa000] ;  /* 0xff60000c040e7981 */ /* 0x000f62000c1e1b00 */
[----:B--2---:R-:W-:-:S07]  /*01a0*/  DADD R6, -R6, R8 ;  /* 0x0000000006067229 */ /* 0x004fce0000000108 */
[----:B------:R0:W-:Y:S04]  /*01b0*/  STG.E.64 desc[UR12][R4.64+-0x10000], R6 ;  /* 0xff00000604007986 */ /* 0x0001e8000c101b0c */
[----:B------:R-:W3:Y:S02]  /*01c0*/  LDG.E.64 R8, desc[UR12][R2.64+-0x38] ;  /* 0xffffc80c02087981 */ /* 0x000ee4000c1e1b00 */
[----:B---3--:R-:W-:-:S07]  /*01d0*/  DADD R8, -R8, R10 ;  /* 0x0000000008087229 */ /* 0x008fce000000010a */
[----:B------:R1:W-:Y:S04]  /*01e0*/  STG.E.64 desc[UR12][R4.64+-0xe000], R8 ;  /* 0xff20000804007986 */ /* 0x0003e8000c101b0c */
[----:B------:R-:W4:Y:S02]  /*01f0*/  LDG.E.64 R10, desc[UR12][R2.64+-0x30] ;  /* 0xffffd00c020a7981 */ /* 0x000f24000c1e1b00 */
[----:B----4-:R-:W-:-:S07]  /*0200*/  DADD R10, -R10, R12 ;  /* 0x000000000a0a7229 */ /* 0x010fce000000010c */
[----:B------:R2:W-:Y:S04]  /*0210*/  STG.E.64 desc[UR12][R4.64+-0xc000], R10 ;  /* 0xff40000a04007986 */ /* 0x0005e8000c101b0c */
[----:B------:R-:W5:Y:S02]  /*0220*/  LDG.E.64 R12, desc[UR12][R2.64+-0x28] ;  /* 0xffffd80c020c7981 */ /* 0x000f64000c1e1b00 */
[----:B-----5:R-:W-:Y:S02]  /*0230*/  DADD R12, -R12, R14 ;  /* 0x000000000c0c7229 */ /* 0x020fe4000000010e */
[----:B------:R-:W3:Y:S05]  /*0240*/  LDG.E.64 R14, desc[UR12][R4.64+-0x8000] ;  /* 0xff80000c040e7981 */ /* 0x000eea000c1e1b00 */
[----:B------:R4:W-:Y:S04]  /*0250*/  STG.E.64 desc[UR12][R4.64+-0xa000], R12 ;  /* 0xff60000c04007986 */ /* 0x0009e8000c101b0c */
[----:B0-----:R-:W3:Y:S02]  /*0260*/  LDG.E.64 R6, desc[UR12][R2.64+-0x20] ;  /* 0xffffe00c02067981 */ /* 0x001ee4000c1e1b00 */
[----:B---3--:R-:W-:-:S02]  /*0270*/  DADD R6, -R6, R14 ;  /* 0x0000000006067229 */ /* 0x008fc4000000010e */
[----:B------:R-:W3:Y:S05]  /*0280*/  LDG.E.64 R14, desc[UR12][R4.64+-0x6000] ;  /* 0xffa0000c040e7981 */ /* 0x000eea000c1e1b00 */
[----:B------:R0:W-:Y:S04]  /*0290*/  STG.E.64 desc[UR12][R4.64+-0x8000], R6 ;  /* 0xff80000604007986 */ /* 0x0001e8000c101b0c */
[----:B-1----:R-:W3:Y:S02]  /*02a0*/  LDG.E.64 R8, desc[UR12][R2.64+-0x18] ;  /* 0xffffe80c02087981 */ /* 0x002ee4000c1e1b00 */
[----:B---3--:R-:W-:-:S02]  /*02b0*/  DADD R8, -R8, R14 ;  /* 0x0000000008087229 */ /* 0x008fc4000000010e */
[----:B------:R-:W3:Y:S05]  /*02c0*/  LDG.E.64 R14, desc[UR12][R4.64+-0x4000] ;  /* 0xffc0000c040e7981 */ /* 0x000eea000c1e1b00 */
[----:B------:R1:W-:Y:S04]  /*02d0*/  STG.E.64 desc[UR12][R4.64+-0x6000], R8 ;  /* 0xffa0000804007986 */ /* 0x0003e8000c101b0c */
[----:B--2---:R-:W3:Y:S02]  /*02e0*/  LDG.E.64 R10, desc[UR12][R2.64+-0x10] ;  /* 0xfffff00c020a7981 */ /* 0x004ee4000c1e1b00 */
[----:B---3--:R-:W-:-:S02]  /*02f0*/  DADD R10, -R10, R14 ;  /* 0x000000000a0a7229 */ /* 0x008fc4000000010e */
[----:B------:R-:W2:Y:S05]  /*0300*/  LDG.E.64 R14, desc[UR12][R4.64+-0x2000] ;  /* 0xffe0000c040e7981 */ /* 0x000eaa000c1e1b00 */
[----:B------:R3:W-:Y:S04]  /*0310*/  STG.E.64 desc[UR12][R4.64+-0x4000], R10 ;  /* 0xffc0000a04007986 */ /* 0x0007e8000c101b0c */
[----:B----4-:R-:W2:Y:S02]  /*0320*/  LDG.E.64 R12, desc[UR12][R2.64+-0x8] ;  /* 0xfffff80c020c7981 */ /* 0x010ea4000c1e1b00 */
[----:B--2---:R-:W-:-:S02]  /*0330*/  DADD R12, -R12, R14 ;  /* 0x000000000c0c7229 */ /* 0x004fc4000000010e */
[----:B------:R-:W2:Y:S05]  /*0340*/  LDG.E.64 R14, desc[UR12][R4.64] ;  /* 0x0000000c040e7981 */ /* 0x000eaa000c1e1b00 */
[----:B------:R4:W-:Y:S04]  /*0350*/  STG.E.64 desc[UR12][R4.64+-0x2000], R12 ;  /* 0xffe0000c04007986 */ /* 0x0009e8000c101b0c */
[----:B0-----:R-:W2:Y:S02]  /*0360*/  LDG.E.64 R6, desc[UR12][R2.64] ;  /* 0x0000000c02067981 */ /* 0x001ea4000c1e1b00 */
[----:B--2---:R-:W-:-:S02]  /*0370*/  DADD R6, -R6, R14 ;  /* 0x0000000006067229 */ /* 0x004fc4000000010e */
[----:B------:R-:W2:Y:S05]  /*0380*/  LDG.E.64 R14, desc[UR12][R4.64+0x2000] ;  /* 0x0020000c040e7981 */ /* 0x000eaa000c1e1b00 */
[----:B------:R0:W-:Y:S04]  /*0390*/  STG.E.64 desc[UR12][R4.64], R6 ;  /* 0x0000000604007986 */ /* 0x0001e8000c101b0c */
[----:B-1----:R-:W2:Y:S02]  /*03a0*/  LDG.E.64 R8, desc[UR12][R2.64+0x8] ;  /* 0x0000080c02087981 */ /* 0x002ea4000c1e1b00 */
[----:B--2---:R-:W-:-:S02]  /*03b0*/  DADD R8, -R8, R14 ;  /* 0x0000000008087229 */ /* 0x004fc4000000010e */
[----:B------:R-:W2:Y:S05]  /*03c0*/  LDG.E.64 R14, desc[UR12][R4.64+0x4000] ;  /* 0x0040000c040e7981 */ /* 0x000eaa000c1e1b00 */
[----:B------:R1:W-:Y:S04]  /*03d0*/  STG.E.64 desc[UR12][R4.64+0x2000], R8 ;  /* 0x0020000804007986 */ /* 0x0003e8000c101b0c */
[----:B---3--:R-:W2:Y:S02]  /*03e0*/  LDG.E.64 R10, desc[UR12][R2.64+0x10] ;  /* 0x0000100c020a7981 */ /* 0x008ea4000c1e1b00 */
[----:B--2---:R-:W-:-:S02]  /*03f0*/  DADD R10, -R10, R14 ;  /* 0x000000000a0a7229 */ /* 0x004fc4000000010e */
        /* <DEDUP_REMOVED lines=18> */
[----:B----4-:R-:W2:Y:S01]  /*0520*/  LDG.E.64 R12, desc[UR12][R2.64+0x38] ;  /* 0x0000380c020c7981 */ /* 0x010ea2000c1e1b00 */
[----:B------:R-:W-:-:S04]  /*0530*/  UIADD3 UR4, UPT, UPT, UR4, 0x10, URZ ;  /* 0x0000001004047890 */ /* 0x000fc8000fffe0ff */
[----:B------:R-:W-:Y:S01]  /*0540*/  UISETP.NE.AND UP0, UPT, UR4, 0x400, UPT ;  /* 0x000004000400788c */ /* 0x000fe2000bf05270 */
[----:B0-----:R-:W-:Y:S02]  /*0550*/  IADD3 R6, P0, PT, R2, 0x80, RZ ;  /* 0x0000008002067810 */ /* 0x001fe40007f1e0ff */
[----:B------:R-:W-:Y:S02]  /*0560*/  IADD3 R0, PT, PT, R0, 0x4000, RZ ;  /* 0x0000400000007810 */ /* 0x000fe40007ffe0ff */
[----:B------:R-:W-:Y:S01]  /*0570*/  IADD3.X R7, PT, PT, RZ, R3, RZ, P0, !PT ;  /* 0x00000003ff077210 */ /* 0x000fe200007fe4ff */
[----:B--2---:R-:W-:-:S07]  /*0580*/  DADD R12, -R12, R14 ;  /* 0x000000000c0c7229 */ /* 0x004fce000000010e */
[----:B------:R1:W-:Y:S01]  /*0590*/  STG.E.64 desc[UR12][R4.64+0xe000], R12 ;  /* 0x00e0000c04007986 */ /* 0x0003e2000c101b0c */
[----:B------:R-:W-:Y:S05]  /*05a0*/  BRA.U UP0, `(.L_x_3) ;  /* 0xfffffff900d47547 */ /* 0x000fea000b83ffff */
[----:B------:R-:W-:Y:S05]  /*05b0*/  EXIT ;  /* 0x000000000000794d */ /* 0x000fea0003800000 */
.L_x_4:
        /* <DEDUP_REMOVED lines=12> */
.L_x_15:


//--------------------- .text._Z18dataElementAveragePdS_ --------------------------
	.section	.text._Z18dataElementAveragePdS_,"ax",@progbits
	.align	128
        .global         _Z18dataElementAveragePdS_
        .type           _Z18dataElementAveragePdS_,@function
        .size           _Z18dataElementAveragePdS_,(.L_x_13 - _Z18dataElementAveragePdS_)
        .other          _Z18dataElementAveragePdS_,@"STO_CUDA_ENTRY STV_DEFAULT"
_Z18dataElementAveragePdS_:
.text._Z18dataElementAveragePdS_:
[----:B------:R-:W-:Y:S01]  /*0000*/  LDC R1, c[0x0][0x37c] ;  /* 0x0000df00ff017b82 */ /* 0x000fe20000000800 */
[----:B------:R-:W0:Y:S01]  /*0010*/  S2R R7, SR_CTAID.X ;  /* 0x0000000000077919 */ /* 0x000e220000002500 */
[----:B------:R-:W0:Y:S01]  /*0020*/  LDCU UR4, c[0x0][0x360] ;  /* 0x00006c00ff0477ac */ /* 0x000e220008000800 */
[----:B------:R-:W0:Y:S02]  /*0030*/  S2R R0, SR_TID.X ;  /* 0x0000000000007919 */ /* 0x000e240000002100 */
[----:B0-----:R-:W-:-:S05]  /*0040*/  IMAD R7, R7, UR4, R0 ;  /* 0x0000000407077c24 */ /* 0x001fca000f8e0200 */
[----:B------:R-:W-:-:S13]  /*0050*/  ISETP.GT.AND P0, PT, R7, 0x3ff, PT ;  /* 0x000003ff0700780c */ /* 0x000fda0003f04270 */
[----:B------:R-:W-:Y:S05]  /*0060*/  @P0 EXIT ;  /* 0x000000000000094d */ /* 0x000fea0003800000 */
[----:B------:R-:W0:Y:S01]  /*0070*/  LDC.64 R4, c[0x0][0x388] ;  /* 0x0000e200ff047b82 */ /* 0x000e220000000a00 */
[----:B------:R-:W1:Y:S01]  /*0080*/  LDCU.64 UR6, c[0x0][0x358] ;  /* 0x00006b00ff0677ac */ /* 0x000e620008000a00 */
[----:B------:R-:W-:Y:S01]  /*0090*/  CS2R R10, SRZ ;  /* 0x00000000000a7805 */ /* 0x000fe2000001ff00 */
[----:B------:R-:W2:Y:S02]  /*00a0*/  LDCU.64 UR4, c[0x0][0x380] ;  /* 0x00007000ff0477ac */ /* 0x000ea40008000a00 */
[----:B--2---:R-:W-:Y:S01]  /*00b0*/  UIADD3 UR4, UP0, UPT, UR4, 0x10000, URZ ;  /* 0x0001000004047890 */ /* 0x004fe2000ff1e0ff */
[----:B0-----:R-:W-:-:S03]  /*00c0*/  IMAD.WIDE R4, R7, 0x8, R4 ;  /* 0x0000000807047825 */ /* 0x001fc600078e0204 */
[----:B------:R-:W-:Y:S02]  /*00d0*/  UIADD3.X UR5, UPT, UPT, URZ, UR5, URZ, UP0, !UPT ;  /* 0x00000005ff057290 */ /* 0x000fe400087fe4ff */
[----:B-1----:R0:W-:Y:S01]  /*00e0*/  STG.E.64 desc[UR6][R4.64], RZ ;  /* 0x000000ff04007986 */ /* 0x0021e2000c101b06 */
[----:B------:R-:W-:Y:S01]  /*00f0*/  IMAD.U32 R2, RZ, RZ, UR4 ;  /* 0x00000004ff027e24 */ /* 0x000fe2000f8e00ff */
[----:B------:R-:W-:Y:S02]  /*0100*/  UMOV UR4, URZ ;  /* 0x000000ff00047c82 */ /* 0x000fe40008000000 */
[----:B------:R-:W-:-:S07]  /*0110*/  IMAD.U32 R3, RZ, RZ, UR5 ;  /* 0x00000005ff037e24 */ /* 0x000fce000f8e00ff */
.L_x_5:
[----:B------:R-:W-:-:S05]  /*0120*/  IMAD.WIDE R8, R7, 0x8, R2 ;  /* 0x0000000807087825 */ /* 0x000fca00078e0202 */
[----:B-1----:R-:W2:Y:S02]  /*0130*/  LDG.E.64 R12, desc[UR6][R8.64+-0x10000] ;  /* 0xff000006080c7981 */ /* 0x002ea4000c1e1b00 */
[----:B--2---:R-:W-:-:S07]  /*0140*/  DADD R12, R12, R10 ;  /* 0x000000000c0c7229 */ /* 0x004fce000000000a */
[----:B------:R1:W-:Y:S04]  /*0150*/  STG.E.64 desc[UR6][R4.64], R12 ;  /* 0x0000000c04007986 */ /* 0x0003e8000c101b06 */
[----:B------:R-:W2:Y:S02]  /*0160*/  LDG.E.64 R10, desc[UR6][R8.64+-0xe000] ;  /* 0xff200006080a7981 */ /* 0x000ea4000c1e1b00 */
[----:B--2---:R-:W-:-:S07]  /*0170*/  DADD R10, R12, R10 ;  /* 0x000000000c0a7229 */ /* 0x004fce000000000a */
[----:B------:R2:W-:Y:S04]  /*0180*/  STG.E.64 desc[UR6][R4.64], R10 ;  /* 0x0000000a04007986 */ /* 0x0005e8000c101b06 */
[----:B------:R-:W3:Y:S02]  /*0190*/  LDG.E.64 R14, desc[UR6][R8.64+-0xc000] ;  /* 0xff400006080e7981 */ /* 0x000ee4000c1e1b00 */
[----:B---3--:R-:W-:-:S07]  /*01a0*/  DADD R14, R10, R14 ;  /* 0x000000000a0e7229 */ /* 0x008fce000000000e */
[----:B------:R3:W-:Y:S04]  /*01b0*/  STG.E.64 desc[UR6][R4.64], R14 ;  /* 0x0000000e04007986 */ /* 0x0007e8000c101b06 */
[----:B------:R-:W4:Y:S02]  /*01c0*/  LDG.E.64 R16, desc[UR6][R8.64+-0xa000] ;  /* 0xff60000608107981 */ /* 0x000f24000c1e1b00 */
[----:B----4-:R-:W-:-:S07]  /*01d0*/  DADD R16, R14, R16 ;  /* 0x000000000e107229 */ /* 0x010fce0000000010 */
[----:B------:R4:W-:Y:S04]  /*01e0*/  STG.E.64 desc[UR6][R4.64], R16 ;  /* 0x0000001004007986 */ /* 0x0009e8000c101b06 */
[----:B------:R-:W5:Y:S02]  /*01f0*/  LDG.E.64 R18, desc[UR6][R8.64+-0x8000] ;  /* 0xff80000608127981 */ /* 0x000f64000c1e1b00 */
[----:B-----5:R-:W-:-:S07]  /*0200*/  DADD R18, R16, R18 ;  /* 0x0000000010127229 */ /* 0x020fce0000000012 */
[----:B------:R5:W-:Y:S04]  /*0210*/  STG.E.64 desc[UR6][R4.64], R18 ;  /* 0x0000001204007986 */ /* 0x000be8000c101b06 */
[----:B-1----:R-:W2:Y:S02]  /*0220*/  LDG.E.64 R12, desc[UR6][R8.64+-0x6000] ;  /* 0xffa00006080c7981 */ /* 0x002ea4000c1e1b00 */
[----:B--2---:R-:W-:-:S07]  /*0230*/  DADD R12, R18, R12 ;  /* 0x00000000120c7229 */ /* 0x004fce000000000c */
[----:B------:R1:W-:Y:S04]  /*0240*/  STG.E.64 desc[UR6][R4.64], R12 ;  /* 0x0000000c04007986 */ /* 0x0003e8000c101b06 */
[----:B------:R-:W2:Y:S02]  /*0250*/  LDG.E.64 R10, desc[UR6][R8.64+-0x4000] ;  /* 0xffc00006080a7981 */ /* 0x000ea4000c1e1b00 */
[----:B--2---:R-:W-:-:S07]  /*0260*/  DADD R10, R12, R10 ;  /* 0x000000000c0a7229 */ /* 0x004fce000000000a */
[----:B------:R2:W-:Y:S04]  /*0270*/  STG.E.64 desc[UR6][R4.64], R10 ;  /* 0x0000000a04007986 */ /* 0x0005e8000c101b06 */
[----:B---3--:R-:W3:Y:S02]  /*0280*/  LDG.E.64 R14, desc[UR6][R8.64+-0x2000] ;  /* 0xffe00006080e7981 */ /* 0x008ee4000c1e1b00 */
[----:B---3--:R-:W-:-:S07]  /*0290*/  DADD R14, R10, R14 ;  /* 0x000000000a0e7229 */ /* 0x008fce000000000e */
[----:B------:R3:W-:Y:S04]  /*02a0*/  STG.E.64 desc[UR6][R4.64], R14 ;  /* 0x0000000e04007986 */ /* 0x0007e8000c101b06 */
[----:B----4-:R-:W4:Y:S02]  /*02b0*/  LDG.E.64 R16, desc[UR6][R8.64] ;  /* 0x0000000608107981 */ /* 0x010f24000c1e1b00 */
[----:B----4-:R-:W-:-:S07]  /*02c0*/  DADD R16, R14, R16 ;  /* 0x000000000e107229 */ /* 0x010fce0000000010 */
[----:B------:R4:W-:Y:S04]  /*02d0*/  STG.E.64 desc[UR6][R4.64], R16 ;  /* 0x0000001004007986 */ /* 0x0009e8000c101b06 */
[----:B-----5:R-:W5:Y:S02]  /*02e0*/  LDG.E.64 R18, desc[UR6][R8.64+0x2000] ;  /* 0x0020000608127981 */ /* 0x020f64000c1e1b00 */
        /* <DEDUP_REMOVED lines=17> */
[----:B-1----:R-:W3:Y:S01]  /*0400*/  LDG.E.64 R12, desc[UR6][R8.64+0xe000] ;  /* 0x00e00006080c7981 */ /* 0x002ee2000c1e1b00 */
[----:B--2---:R-:W-:-:S04]  /*0410*/  VIADD R11, R7, 0x4000 ;  /* 0x00004000070b7836 */ /* 0x004fc80000000000 */
[----:B------:R-:W-:Y:S01]  /*0420*/  IMAD.WIDE R10, R11, 0x8, R2 ;  /* 0x000000080b0a7825 */ /* 0x000fe200078e0202 */
[----:B---3--:R-:W-:-:S07]  /*0430*/  DADD R12, R18, R12 ;  /* 0x00000000120c7229 */ /* 0x008fce000000000c */
[----:B------:R1:W-:Y:S04]  /*0440*/  STG.E.64 desc[UR6][R4.64], R12 ;  /* 0x0000000c04007986 */ /* 0x0003e8000c101b06 */
[----:B------:R-:W2:Y:S02]  /*0450*/  LDG.E.64 R14, desc[UR6][R10.64+-0x10000] ;  /* 0xff0000060a0e7981 */ /* 0x000ea4000c1e1b00 */
[----:B--2---:R-:W-:-:S07]  /*0460*/  DADD R14, R12, R14 ;  /* 0x000000000c0e7229 */ /* 0x004fce000000000e */
[----:B------:R2:W-:Y:S04]  /*0470*/  STG.E.64 desc[UR6][R4.64], R14 ;  /* 0x0000000e04007986 */ /* 0x0005e8000c101b06 */
[----:B----4-:R-:W3:Y:S02]  /*0480*/  LDG.E.64 R16, desc[UR6][R10.64+-0xe000] ;  /* 0xff2000060a107981 */ /* 0x010ee4000c1e1b00 */
[----:B---3--:R-:W-:-:S07]  /*0490*/  DADD R16, R14, R16 ;  /* 0x000000000e107229 */ /* 0x008fce0000000010 */
[----:B------:R3:W-:Y:S04]  /*04a0*/  STG.E.64 desc[UR6][R4.64], R16 ;  /* 0x0000001004007986 */ /* 0x0007e8000c101b06 */
[----:B------:R-:W4:Y:S02]  /*04b0*/  LDG.E.64 R8, desc[UR6][R10.64+-0xc000] ;  /* 0xff4000060a087981 */ /* 0x000f24000c1e1b00 */
        /* <DEDUP_REMOVED lines=38> */
[----:B------:R-:W3:Y:S01]  /*0720*/  LDG.E.64 R12, desc[UR6][R10.64+0xe000] ;  /* 0x00e000060a0c7981 */ /* 0x000ee2000c1e1b00 */
[----:B------:R-:W-:Y:S01]  /*0730*/  VIADD R21, R7, 0x8000 ;  /* 0x0000800007157836 */ /* 0x000fe20000000000 */
[----:B---3--:R-:W-:-:S03]  /*0740*/  DADD R16, R14, R12 ;  /* 0x000000000e107229 */ /* 0x008fc6000000000c */
[----:B------:R-:W-:-:S04]  /*0750*/  IMAD.WIDE R12, R21, 0x8, R2 ;  /* 0x00000008150c7825 */ /* 0x000fc800078e0202 */
[----:B------:R2:W-:Y:S04]  /*0760*/  STG.E.64 desc[UR6][R4.64], R16 ;  /* 0x0000001004007986 */ /* 0x0005e8000c101b06 */
[----:B----4-:R-:W3:Y:S02]  /*0770*/  LDG.E.64 R8, desc[UR6][R12.64+-0x10000] ;  /* 0xff0000060c087981 */ /* 0x010ee4000c1e1b00 */
[----:B---3--:R-:W-:-:S07]  /*0780*/  DADD R8, R16, R8 ;  /* 0x0000000010087229 */ /* 0x008fce0000000008 */
[----:B------:R3:W-:Y:S04]  /*0790*/  STG.E.64 desc[UR6][R4.64], R8 ;  /* 0x0000000804007986 */ /* 0x0007e8000c101b06 */
[----:B-----5:R-:W4:Y:S02]  /*07a0*/  LDG.E.64 R18, desc[UR6][R12.64+-0xe000] ;  /* 0xff2000060c127981 */ /* 0x020f24000c1e1b00 */
        /* <DEDUP_REMOVED lines=41> */
[----:B---3--:R-:W4:Y:S01]  /*0a40*/  LDG.E.64 R8, desc[UR6][R12.64+0xe000] ;  /* 0x00e000060c087981 */ /* 0x008f22000c1e1b00 */
[----:B------:R-:W-:Y:S01]  /*0a50*/  VIADD R21, R7, 0xc000 ;  /* 0x0000c00007157836 */ /* 0x000fe20000000000 */
[----:B----4-:R-:W-:-:S03]  /*0a60*/  DADD R18, R16, R8 ;  /* 0x0000000010127229 */ /* 0x010fc60000000008 */
[----:B------:R-:W-:-:S04]  /*0a70*/  IMAD.WIDE R8, R21, 0x8, R2 ;  /* 0x0000000815087825 */ /* 0x000fc800078e0202 */
[----:B------:R3:W-:Y:S04]  /*0a80*/  STG.E.64 desc[UR6][R4.64], R18 ;  /* 0x0000001204007986 */ /* 0x0007e8000c101b06 */
[----:B-----5:R-:W4:Y:S02]  /*0a90*/  LDG.E.64 R10, desc[UR6][R8.64+-0x10000] ;  /* 0xff000006080a7981 */ /* 0x020f24000c1e1b00 */
[----:B----4-:R-:W-:-:S07]  /*0aa0*/  DADD R10, R10, R18 ;  /* 0x000000000a0a7229 */ /* 0x010fce0000000012 */
[----:B------:R4:W-:Y:S04]  /*0ab0*/  STG.E.64 desc[UR6][R4.64], R10 ;  /* 0x0000000a04007986 */ /* 0x0009e8000c101b06 */
[----:B-1----:R-:W5:Y:S02]  /*0ac0*/  LDG.E.64 R14, desc[UR6][R8.64+-0xe000] ;  /* 0xff200006080e7981 */ /* 0x002f64000c1e1b00 */
[----:B-----5:R-:W-:-:S07]  /*0ad0*/  DADD R14, R10, R14 ;  /* 0x000000000a0e7229 */ /* 0x020fce000000000e */
[----:B------:R1:W-:Y:S04]  /*0ae0*/  STG.E.64 desc[UR6][R4.64], R14 ;  /* 0x0000000e04007986 */ /* 0x0003e8000c101b06 */
[----:B------:R-:W5:Y:S02]  /*0af0*/  LDG.E.64 R12, desc[UR6][R8.64+-0xc000] ;  /* 0xff400006080c7981 */ /* 0x000f64000c1e1b00 */
[----:B-----5:R-:W-:-:S07]  /*0b00*/  DADD R12, R14, R12 ;  /* 0x000000000e0c7229 */ /* 0x020fce000000000c */
[----:B------:R5:W-:Y:S04]  /*0b10*/  STG.E.64 desc[UR6][R4.64], R12 ;  /* 0x0000000c04007986 */ /* 0x000be8000c101b06 */
[----:B--2---:R-:W2:Y:S02]  /*0b20*/  LDG.E.64 R16, desc[UR6][R8.64+-0xa000] ;  /* 0xff60000608107981 */ /* 0x004ea4000c1e1b00 */
        /* <DEDUP_REMOVED lines=32> */
[----:B---3--:R-:W2:Y:S02]  /*0d30*/  LDG.E.64 R18, desc[UR6][R8.64+0xc000] ;  /* 0x00c0000608127981 */ /* 0x008ea4000c1e1b00 */
[----:B--2---:R-:W-:-:S07]  /*0d40*/  DADD R18, R16, R18 ;  /* 0x0000000010127229 */ /* 0x004fce0000000012 */
[----:B------:R1:W-:Y:S04]  /*0d50*/  STG.E.64 desc[UR6][R4.64], R18 ;  /* 0x0000001204007986 */ /* 0x0003e8000c101b06 */
[----:B----4-:R-:W2:Y:S01]  /*0d60*/  LDG.E.64 R10, desc[UR6][R8.64+0xe000] ;  /* 0x00e00006080a7981 */ /* 0x010ea2000c1e1b00 */
[----:B------:R-:W-:Y:S01]  /*0d70*/  UIADD3 UR4, UPT, UPT, UR4, 0x40, URZ ;  /* 0x0000004004047890 */ /* 0x000fe2000fffe0ff */
[----:B------:R-:W-:-:S03]  /*0d80*/  VIADD R7, R7, 0x10000 ;  /* 0x0001000007077836 */ /* 0x000fc60000000000 */
[----:B------:R-:W-:Y:S01]  /*0d90*/  UISETP.NE.AND UP0, UPT, UR4, 0x400, UPT ;  /* 0x000004000400788c */ /* 0x000fe2000bf05270 */
[----:B--2---:R-:W-:-:S07]  /*0da0*/  DADD R10, R18, R10 ;  /* 0x00000000120a7229 */ /* 0x004fce000000000a */
[----:B------:R1:W-:Y:S01]  /*0db0*/  STG.E.64 desc[UR6][R4.64], R10 ;  /* 0x0000000a04007986 */ /* 0x0003e2000c101b06 */
[----:B------:R-:W-:Y:S05]  /*0dc0*/  BRA.U UP0, `(.L_x_5) ;  /* 0xfffffff100d47547 */ /* 0x000fea000b83ffff */
[----:B------:R-:W2:Y:S01]  /*0dd0*/  MUFU.RCP64H R3, 3214212 ;  /* 0x414885c200037908 */ /* 0x000ea20000001800 */
[----:B------:R-:W-:Y:S01]  /*0de0*/  MOV R8, 0x147ae14 ;  /* 0x0147ae1400087802 */ /* 0x000fe20000000f00 */
[----:B------:R-:W-:Y:S01]  /*0df0*/  IMAD.MOV.U32 R9, RZ, RZ, 0x414885c2 ;  /* 0x414885c2ff097424 */ /* 0x000fe200078e00ff */
[----:B------:R-:W-:Y:S01]  /*0e00*/  FSETP.GEU.AND P1, PT, |R11|, 6.5827683646048100446e-37, PT ;  /* 0x036000000b00780b */ /* 0x000fe20003f2e200 */
[----:B------:R-:W-:Y:S01]  /*0e10*/  IMAD.MOV.U32 R2, RZ, RZ, 0x1 ;  /* 0x00000001ff027424 */ /* 0x000fe200078e00ff */
[----:B------:R-:W-:Y:S05]  /*0e20*/  BSSY.RECONVERGENT B0, `(.L_x_6) ;  /* 0x0000010000007945 */ /* 0x000fea0003800200 */
[----:B--2---:R-:W-:-:S08]  /*0e30*/  DFMA R6, R2, -R8, 1 ;  /* 0x3ff000000206742b */ /* 0x004fd00000000808 */
[----:B------:R-:W-:-:S08]  /*0e40*/  DFMA R6, R6, R6, R6 ;  /* 0x000000060606722b */ /* 0x000fd00000000006 */
[----:B------:R-:W-:-:S08]  /*0e50*/  DFMA R6, R2, R6, R2 ;  /* 0x000000060206722b */ /* 0x000fd00000000002 */
[----:B------:R-:W-:-:S08]  /*0e60*/  DFMA R2, R6, -R8, 1 ;  /* 0x3ff000000602742b */ /* 0x000fd00000000808 */
[----:B------:R-:W-:-:S08]  /*0e70*/  DFMA R2, R6, R2, R6 ;  /* 0x000000020602722b */ /* 0x000fd00000000006 */
[----:B------:R-:W-:-:S08]  /*0e80*/  DMUL R6, R10, R2 ;  /* 0x000000020a067228 */ /* 0x000fd00000000000 */
[----:B------:R-:W-:-:S08]  /*0e90*/  DFMA R8, R6, -R8, R10 ;  /* 0x800000080608722b */ /* 0x000fd0000000000a */
[----:B------:R-:W-:-:S10]  /*0ea0*/  DFMA R2, R2, R8, R6 ;  /* 0x000000080202722b */ /* 0x000fd40000000006 */
[----:B------:R-:W-:-:S05]  /*0eb0*/  FFMA R0, RZ, 12.532655715942382812, R3 ;  /* 0x414885c2ff007823 */ /* 0x000fca0000000003 */
[----:B------:R-:W-:-:S13]  /*0ec0*/  FSETP.GT.AND P0, PT, |R0|, 1.469367938527859385e-39, PT ;  /* 0x001000000000780b */ /* 0x000fda0003f04200 */
[----:B------:R-:W-:Y:S05]  /*0ed0*/  @P0 BRA P1, `(.L_x_7) ;  /* 0x0000000000100947 */ /* 0x000fea0000800000 */
[----:B------:R-:W-:-:S07]  /*0ee0*/  MOV R0, 0xf00 ;  /* 0x00000f0000007802 */ /* 0x000fce0000000f00 */
[----:B01----:R-:W-:Y:S05]  /*0ef0*/  CALL.REL.NOINC `($__internal_0_$__cuda_sm20_div_rn_f64_full) ;  /* 0x0000000000147944 */ /* 0x003fea0003c00000 */
[----:B------:R-:W-:Y:S02]  /*0f00*/  IMAD.MOV.U32 R2, RZ, RZ, R8 ;  /* 0x000000ffff027224 */ /* 0x000fe400078e0008 */
[----:B------:R-:W-:-:S07]  /*0f10*/  IMAD.MOV.U32 R3, RZ, RZ, R9 ;  /* 0x000000ffff037224 */ /* 0x000fce00078e0009 */
.L_x_7:
[----:B------:R-:W-:Y:S05]  /*0f20*/  BSYNC.RECONVERGENT B0 ;  /* 0x0000000000007941 */ /* 0x000fea0003800200 */
.L_x_6:
[----:B------:R-:W-:Y:S01]  /*0f30*/  STG.E.64 desc[UR6][R4.64], R2 ;  /* 0x0000000204007986 */ /* 0x000fe2000c101b06 */
[----:B------:R-:W-:Y:S05]  /*0f40*/  EXIT ;  /* 0x000000000000794d */ /* 0x000fea0003800000 */
        .weak           $__internal_0_$__cuda_sm20_div_rn_f64_full
        .type           $__internal_0_$__cuda_sm20_div_rn_f64_full,@function
        .size           $__internal_0_$__cuda_sm20_div_rn_f64_full,(.L_x_13 - $__internal_0_$__cuda_sm20_div_rn_f64_full)
$__internal_0_$__cuda_sm20_div_rn_f64_full:
[----:B------:R-:W-:Y:S01]  /*0f50*/  MOV R3, 0x3ff885c2 ;  /* 0x3ff885c200037802 */ /* 0x000fe20000000f00 */
[----:B------:R-:W-:Y:S01]  /*0f60*/  IMAD.MOV.U32 R2, RZ, RZ, 0x147ae14 ;  /* 0x0147ae14ff027424 */ /* 0x000fe200078e00ff */
[----:B------:R-:W-:Y:S01]  /*0f70*/  FSETP.GEU.AND P1, PT, |R11|, 1.469367938527859385e-39, PT ;  /* 0x001000000b00780b */ /* 0x000fe20003f2e200 */
[----:B------:R-:W-:Y:S01]  /*0f80*/  IMAD.MOV.U32 R6, RZ, RZ, 0x1 ;  /* 0x00000001ff067424 */ /* 0x000fe200078e00ff */
[----:B------:R-:W0:Y:S01]  /*0f90*/  MUFU.RCP64H R7, R3 ;  /* 0x0000000300077308 */ /* 0x000e220000001800 */
[----:B------:R-:W-:Y:S01]  /*0fa0*/  IMAD.MOV.U32 R19, RZ, RZ, 0x41400000 ;  /* 0x41400000ff137424 */ /* 0x000fe200078e00ff */
[----:B------:R-:W-:Y:S03]  /*0fb0*/  BSSY.RECONVERGENT B1, `(.L_x_8) ;  /* 0x0000045000017945 */ /* 0x000fe60003800200 */
[----:B------:R-:W-:Y:S01]  /*0fc0*/  VIADD R21, R19, 0xffffffff ;  /* 0xffffffff13157836 */ /* 0x000fe20000000000 */
[----:B0-----:R-:W-:-:S08]  /*0fd0*/  DFMA R8, R6, -R2, 1 ;  /* 0x3ff000000608742b */ /* 0x001fd00000000802 */
[----:B------:R-:W-:Y:S01]  /*0fe0*/  DFMA R12, R8, R8, R8 ;  /* 0x00000008080c722b */ /* 0x000fe20000000008 */
[----:B------:R-:W-:Y:S01]  /*0ff0*/  LOP3.LUT R8, R11, 0x7ff00000, RZ, 0xc0, !PT ;  /* 0x7ff000000b087812 */ /* 0x000fe200078ec0ff */
[----:B------:R-:W-:-:S03]  /*1000*/  IMAD.MOV.U32 R9, RZ, RZ, 0x1ca00000 ;  /* 0x1ca00000ff097424 */ /* 0x000fc600078e00ff */
[----:B------:R-:W-:-:S03]  /*1010*/  ISETP.GE.U32.AND P0, PT, R8, 0x41400000, PT ;  /* 0x414000000800780c */ /* 0x000fc60003f06070 */
[----:B------:R-:W-:Y:S01]  /*1020*/  DFMA R14, R6, R12, R6 ;  /* 0x0000000c060e722b */ /* 0x000fe20000000006 */
[----:B------:R-:W-:Y:S01]  /*1030*/  MOV R18, R8 ;  /* 0x0000000800127202 */ /* 0x000fe20000000f00 */
[----:B------:R-:W-:Y:S01]  /*1040*/  IMAD.MOV.U32 R6, RZ, RZ, R10 ;  /* 0x000000ffff067224 */ /* 0x000fe200078e000a */
[----:B------:R-:W-:-:S04]  /*1050*/  SEL R9, R9, 0x63400000, !P0 ;  /* 0x6340000009097807 */ /* 0x000fc80004000000 */
[C-C-:B------:R-:W-:Y:S01]  /*1060*/  @!P1 LOP3.LUT R12, R9.reuse, 0x80000000, R11.reuse, 0xf8, !PT ;  /* 0x80000000090c9812 */ /* 0x140fe200078ef80b */
[----:B------:R-:W-:Y:S01]  /*1070*/  DFMA R16, R14, -R2, 1 ;  /* 0x3ff000000e10742b */ /* 0x000fe20000000802 */
[----:B------:R-:W-:Y:S02]  /*1080*/  LOP3.LUT R7, R9, 0x800fffff, R11, 0xf8, !PT ;  /* 0x800fffff09077812 */ /* 0x000fe400078ef80b */
[----:B------:R-:W-:Y:S01]  /*1090*/  @!P1 LOP3.LUT R13, R12, 0x100000, RZ, 0xfc, !PT ;  /* 0x001000000c0d9812 */ /* 0x000fe200078efcff */
[----:B------:R-:W-:-:S04]  /*10a0*/  @!P1 IMAD.MOV.U32 R12, RZ, RZ, RZ ;  /* 0x000000ffff0c9224 */ /* 0x000fc800078e00ff */
[----:B------:R-:W-:Y:S02]  /*10b0*/  DFMA R16, R14, R16, R14 ;  /* 0x000000100e10722b */ /* 0x000fe4000000000e */
[----:B------:R-:W-:-:S08]  /*10c0*/  @!P1 DFMA R6, R6, 2, -R12 ;  /* 0x400000000606982b */ /* 0x000fd0000000080c */
[----:B------:R-:W-:Y:S02]  /*10d0*/  DMUL R12, R16, R6 ;  /* 0x00000006100c7228 */ /* 0x000fe40000000000 */
[----:B------:R-:W-:-:S05]  /*10e0*/  @!P1 LOP3.LUT R18, R7, 0x7ff00000, RZ, 0xc0, !PT ;  /* 0x7ff0000007129812 */ /* 0x000fca00078ec0ff */
[----:B------:R-:W-:Y:S01]  /*10f0*/  VIADD R20, R18, 0xffffffff ;  /* 0xffffffff12147836 */ /* 0x000fe20000000000 */
[----:B------:R-:W-:-:S04]  /*1100*/  DFMA R14, R12, -R2, R6 ;  /* 0x800000020c0e722b */ /* 0x000fc80000000006 */
[----:B------:R-:W-:-:S04]  /*1110*/  ISETP.GT.U32.AND P0, PT, R20, 0x7feffffe, PT ;  /* 0x7feffffe1400780c */ /* 0x000fc80003f04070 */
[----:B------:R-:W-:Y:S01]  /*1120*/  ISETP.GT.U32.OR P0, PT, R21, 0x7feffffe, P0 ;  /* 0x7feffffe1500780c */ /* 0x000fe20000704470 */
[----:B------:R-:W-:-:S12]  /*1130*/  DFMA R12, R16, R14, R12 ;  /* 0x0000000e100c722b */ /* 0x000fd8000000000c */
[----:B------:R-:W-:Y:S05]  /*1140*/  @P0 BRA `(.L_x_9) ;  /* 0x0000000000680947 */ /* 0x000fea0003800000 */
[----:B------:R-:W-:Y:S02]  /*1150*/  IMAD.MOV.U32 R11, RZ, RZ, 0x41400000 ;  /* 0x41400000ff0b7424 */ /* 0x000fe400078e00ff */
[----:B------:R-:W-:-:S03]  /*1160*/  IMAD.MOV.U32 R10, RZ, RZ, RZ ;  /* 0x000000ffff0a7224 */ /* 0x000fc600078e00ff */
[----:B------:R-:W-:-:S04]  /*1170*/  VIADDMNMX R8, R8, -R11, 0xb9600000, !PT ;  /* 0xb960000008087446 */ /* 0x000fc8000780090b */
[----:B------:R-:W-:-:S04]  /*1180*/  VIMNMX R8, PT, PT, R8, 0x46a00000, PT ;  /* 0x46a0000008087848 */ /* 0x000fc80003fe0100 */
[----:B------:R-:W-:-:S05]  /*1190*/  IADD3 R14, PT, PT, -R9, R8, RZ ;  /* 0x00000008090e7210 */ /* 0x000fca0007ffe1ff */
[----:B------:R-:W-:-:S06]  /*11a0*/  VIADD R11, R14, 0x7fe00000 ;  /* 0x7fe000000e0b7836 */ /* 0x000fcc0000000000 */
[----:B------:R-:W-:-:S10]  /*11b0*/  DMUL R8, R12, R10 ;  /* 0x0000000a0c087228 */ /* 0x000fd40000000000 */
[----:B------:R-:W-:-:S13]  /*11c0*/  FSETP.GTU.AND P0, PT, |R9|, 1.469367938527859385e-39, PT ;  /* 0x001000000900780b */ /* 0x000fda0003f0c200 */
[----:B------:R-:W-:Y:S05]  /*11d0*/  @P0 BRA `(.L_x_10) ;  /* 0x0000000000880947 */ /* 0x000fea0003800000 */
[----:B------:R-:W-:Y:S01]  /*11e0*/  DFMA R2, R12, -R2, R6 ;  /* 0x800000020c02722b */ /* 0x000fe20000000006 */
[----:B------:R-:W-:-:S09]  /*11f0*/  IMAD.MOV.U32 R10, RZ, RZ, RZ ;  /* 0x000000ffff0a7224 */ /* 0x000fd200078e00ff */
[C---:B------:R-:W-:Y:S02]  /*1200*/  FSETP.NEU.AND P0, PT, R3.reuse, RZ, PT ;  /* 0x000000ff0300720b */ /* 0x040fe40003f0d000 */
[----:B------:R-:W-:-:S04]  /*1210*/  LOP3.LUT R2, R3, 0x414885c2, RZ, 0x3c, !PT ;  /* 0x414885c203027812 */ /* 0x000fc800078e3cff */
[----:B------:R-:W-:-:S04]  /*1220*/  LOP3.LUT R7, R2, 0x80000000, RZ, 0xc0, !PT ;  /* 0x8000000002077812 */ /* 0x000fc800078ec0ff */
[----:B------:R-:W-:-:S03]  /*1230*/  LOP3.LUT R11, R7, R11, RZ, 0xfc, !PT ;  /* 0x0000000b070b7212 */ /* 0x000fc600078efcff */
[----:B------:R-:W-:Y:S05]  /*1240*/  @!P0 BRA `(.L_x_10) ;  /* 0x00000000006c8947 */ /* 0x000fea0003800000 */
[----:B------:R-:W-:Y:S01]  /*1250*/  IMAD.MOV R3, RZ, RZ, -R14 ;  /* 0x000000ffff037224 */ /* 0x000fe200078e0a0e */
[----:B------:R-:W-:Y:S01]  /*1260*/  MOV R2, RZ ;  /* 0x000000ff00027202 */ /* 0x000fe20000000f00 */
[----:B------:R-:W-:-:S05]  /*1270*/  DMUL.RP R10, R12, R10 ;  /* 0x0000000a0c0a7228 */ /* 0x000fca0000008000 */
[----:B------:R-:W-:-:S05]  /*1280*/  DFMA R2, R8, -R2, R12 ;  /* 0x800000020802722b */ /* 0x000fca000000000c */
[----:B------:R-:W-:Y:S02]  /*1290*/  LOP3.LUT R7, R11, R7, RZ, 0x3c, !PT ;  /* 0x000000070b077212 */ /* 0x000fe400078e3cff */
[----:B------:R-:W-:-:S04]  /*12a0*/  IADD3 R2, PT, PT, -R14, -0x43300000, RZ ;  /* 0xbcd000000e027810 */ /* 0x000fc80007ffe1ff */
[----:B------:R-:W-:-:S04]  /*12b0*/  FSETP.NEU.AND P0, PT, |R3|, R2, PT ;  /* 0x000000020300720b */ /* 0x000fc80003f0d200 */
[----:B------:R-:W-:Y:S02]  /*12c0*/  FSEL R8, R10, R8, !P0 ;  /* 0x000000080a087208 */ /* 0x000fe40004000000 */
[----:B------:R-:W-:Y:S01]  /*12d0*/  FSEL R9, R7, R9, !P0 ;  /* 0x0000000907097208 */ /* 0x000fe20004000000 */
[----:B------:R-:W-:Y:S06]  /*12e0*/  BRA `(.L_x_10) ;  /* 0x0000000000447947 */ /* 0x000fec0003800000 */
.L_x_9:
[----:B------:R-:W-:-:S14]  /*12f0*/  DSETP.NAN.AND P0, PT, R10, R10, PT ;  /* 0x0000000a0a00722a */ /* 0x000fdc0003f08000 */
[----:B------:R-:W-:Y:S05]  /*1300*/  @P0 BRA `(.L_x_11) ;  /* 0x0000000000340947 */ /* 0x000fea0003800000 */
[----:B------:R-:W-:Y:S01]  /*1310*/  ISETP.NE.AND P0, PT, R18, R19, PT ;  /* 0x000000131200720c */ /* 0x000fe20003f05270 */
[----:B------:R-:W-:Y:S02]  /*1320*/  IMAD.MOV.U32 R8, RZ, RZ, 0x0 ;  /* 0x00000000ff087424 */ /* 0x000fe400078e00ff */
[----:B------:R-:W-:-:S10]  /*1330*/  IMAD.MOV.U32 R9, RZ, RZ, -0x80000 ;  /* 0xfff80000ff097424 */ /* 0x000fd400078e00ff */
[----:B------:R-:W-:Y:S05]  /*1340*/  @!P0 BRA `(.L_x_10) ;  /* 0x00000000002c8947 */ /* 0x000fea0003800000 */
[----:B------:R-:W-:Y:S02]  /*1350*/  ISETP.NE.AND P0, PT, R18, 0x7ff00000, PT ;  /* 0x7ff000001200780c */ /* 0x000fe40003f05270 */
[----:B------:R-:W-:Y:S02]  /*1360*/  LOP3.LUT R10, R11, 0x414885c2, RZ, 0x3c, !PT ;  /* 0x414885c20b0a7812 */ /* 0x000fe400078e3cff */
[----:B------:R-:W-:Y:S02]  /*1370*/  ISETP.EQ.OR P0, PT, R19, RZ, !P0 ;  /* 0x000000ff1300720c */ /* 0x000fe40004702670 */
[----:B------:R-:W-:-:S11]  /*1380*/  LOP3.LUT R9, R10, 0x80000000, RZ, 0xc0, !PT ;  /* 0x800000000a097812 */ /* 0x000fd600078ec0ff */
[----:B------:R-:W-:Y:S01]  /*1390*/  @P0 LOP3.LUT R2, R9, 0x7ff00000, RZ, 0xfc, !PT ;  /* 0x7ff0000009020812 */ /* 0x000fe200078efcff */
[----:B------:R-:W-:Y:S02]  /*13a0*/  @!P0 IMAD.MOV.U32 R8, RZ, RZ, RZ ;  /* 0x000000ffff088224 */ /* 0x000fe400078e00ff */
[----:B------:R-:W-:Y:S01]  /*13b0*/  @P0 IMAD.MOV.U32 R8, RZ, RZ, RZ ;  /* 0x000000ffff080224 */ /* 0x000fe200078e00ff */
[----:B------:R-:W-:Y:S01]  /*13c0*/  @P0 MOV R9, R2 ;  /* 0x0000000200090202 */ /* 0x000fe20000000f00 */
[----:B------:R-:W-:Y:S06]  /*13d0*/  BRA `(.L_x_10) ;  /* 0x0000000000087947 */ /* 0x000fec0003800000 */
.L_x_11:
[----:B------:R-:W-:Y:S01]  /*13e0*/  LOP3.LUT R9, R11, 0x80000, RZ, 0xfc, !PT ;  /* 0x000800000b097812 */ /* 0x000fe200078efcff */
[----:B------:R-:W-:-:S07]  /*13f0*/  IMAD.MOV.U32 R8, RZ, RZ, R10 ;  /* 0x000000ffff087224 */ /* 0x000fce00078e000a */
.L_x_10:
[----:B------:R-:W-:Y:S05]  /*1400*/  BSYNC.RECONVERGENT B1 ;  /* 0x0000000000017941 */ /* 0x000fea0003800200 */
.L_x_8:
[----:B------:R-:W-:Y:S02]  /*1410*/  IMAD.MOV.U32 R2, RZ, RZ, R0 ;  /* 0x000000ffff027224 */ /* 0x000fe400078e0000 */
[----:B------:R-:W-:-:S04]  /*1420*/  IMAD.MOV.U32 R3, RZ, RZ, 0x0 ;  /* 0x00000000ff037424 */ /* 0x000fc800078e00ff */
[----:B------:R-:W-:Y:S05]  /*1430*/  RET.REL.NODEC R2 `(_Z18dataElementAveragePdS_) ;  /* 0xffffffe802f07950 */ /* 0x000fea0003c3ffff */
.L_x_12:
        /* <DEDUP_REMOVED lines=12> */
.L_x_13:


//--------------------- .nv.shared.reserved.0     --------------------------
	.section	.nv.shared.reserved.0,"aw",@nobits
	.weak		__nv_reservedSMEM_offset_0_alias
	.size		__nv_reservedSMEM_offset_0_alias, 0, 64
	.other		__nv_reservedSMEM_offset_0_alias,@"STO_CUDA_RESERVED_SHARED STV_DEFAULT"
__nv_reservedSMEM_offset_0_alias:
	.zero		0
	.zero		64


//--------------------- .nv.constant0._Z10covariancePdS_ --------------------------
	.section	.nv.constant0._Z10covariancePdS_,"a",@progbits
	.sectionflags	@""
	.align	4
.nv.constant0._Z10covariancePdS_:
	.zero		912


//--------------------- .nv.constant0._Z18data_minus_averagePdS_ --------------------------
	.section	.nv.constant0._Z18data_minus_averagePdS_,"a",@progbits
	.sectionflags	@""
	.align	4
.nv.constant0._Z18data_minus_averagePdS_:
	.zero		912


//--------------------- .nv.constant0._Z18dataElementAveragePdS_ --------------------------
	.section	.nv.constant0._Z18dataElementAveragePdS_,"a",@progbits
	.sectionflags	@""
	.align	4
.nv.constant0._Z18dataElementAveragePdS_:
	.zero		912


//--------------------- SYMBOLS --------------------------

	.type		.nv.reservedSmem.offset0,@object
	.size		.nv.reservedSmem.offset0,0x4
